//
// Generated by NVIDIA NVVM Compiler
//
// Compiler Build ID: CL-36424714
// Cuda compilation tools, release 13.0, V13.0.88
// Based on NVVM 20.0.0
//

.version 9.0
.target sm_100
.address_size 64

	// .globl	medium_ad_batch_f32

.visible .entry medium_ad_batch_f32(
	.param .u64 .ptr .align 1 medium_ad_batch_f32_param_0,
	.param .u32 medium_ad_batch_f32_param_1,
	.param .u32 medium_ad_batch_f32_param_2,
	.param .u64 .ptr .align 1 medium_ad_batch_f32_param_3,
	.param .u32 medium_ad_batch_f32_param_4,
	.param .u64 .ptr .align 1 medium_ad_batch_f32_param_5
)
{
	.local .align 16 .b8 	__local_depot0[4096];
	.reg .b64 	%SP;
	.reg .b64 	%SPL;
	.reg .pred 	%p<61>;
	.reg .b16 	%rs<6>;
	.reg .b32 	%r<175>;
	.reg .b32 	%f<131>;
	.reg .b64 	%rd<91>;

	mov.u64 	%SPL, __local_depot0;
	ld.param.u64 	%rd17, [medium_ad_batch_f32_param_0];
	ld.param.u32 	%r97, [medium_ad_batch_f32_param_1];
	ld.param.u32 	%r98, [medium_ad_batch_f32_param_2];
	ld.param.u64 	%rd15, [medium_ad_batch_f32_param_3];
	ld.param.u32 	%r99, [medium_ad_batch_f32_param_4];
	cvta.to.global.u64 	%rd1, %rd17;
	add.u64 	%rd2, %SPL, 0;
	add.u64 	%rd3, %SPL, 2048;
	mov.u32 	%r1, %ctaid.y;
	setp.ge.s32 	%p1, %r1, %r99;
	@%p1 bra 	$L__BB0_98;
	cvta.to.global.u64 	%rd20, %rd15;
	mul.wide.u32 	%rd21, %r1, 4;
	add.s64 	%rd22, %rd20, %rd21;
	ld.global.nc.u32 	%r2, [%rd22];
	add.s32 	%r100, %r2, -513;
	setp.lt.u32 	%p2, %r100, -512;
	@%p2 bra 	$L__BB0_98;
	add.s32 	%r3, %r98, -1;
	mov.u32 	%r101, %ctaid.x;
	mov.u32 	%r4, %ntid.x;
	mov.u32 	%r102, %tid.x;
	mad.lo.s32 	%r126, %r101, %r4, %r102;
	setp.ge.s32 	%p3, %r126, %r97;
	@%p3 bra 	$L__BB0_98;
	shr.u32 	%r6, %r2, 1;
	add.s32 	%r7, %r2, -1;
	mul.wide.u32 	%rd23, %r6, 4;
	add.s64 	%rd4, %rd3, %rd23;
	max.u32 	%r8, %r6, 2;
	and.b32  	%r9, %r2, 3;
	mov.u32 	%r103, %nctaid.x;
	mul.lo.s32 	%r10, %r103, %r4;
	mul.lo.s32 	%r11, %r97, %r1;
	add.s32 	%r12, %r3, %r2;
$L__BB0_4:
	setp.lt.s32 	%p4, %r126, %r12;
	mov.f32 	%f130, 0f7FC00000;
	@%p4 bra 	$L__BB0_97;
	setp.eq.s32 	%p5, %r2, 2;
	@%p5 bra 	$L__BB0_8;
	setp.ne.s32 	%p6, %r2, 1;
	@%p6 bra 	$L__BB0_10;
	mul.wide.s32 	%rd26, %r126, 4;
	add.s64 	%rd27, %rd1, %rd26;
	ld.global.nc.f32 	%f42, [%rd27];
	abs.f32 	%f43, %f42;
	setp.equ.f32 	%p10, %f43, 0f7F800000;
	selp.f32 	%f130, 0f7FC00000, 0f00000000, %p10;
	bra.uni 	$L__BB0_97;
$L__BB0_8:
	mul.wide.s32 	%rd24, %r126, 4;
	add.s64 	%rd25, %rd1, %rd24;
	ld.global.nc.f32 	%f2, [%rd25+-4];
	ld.global.nc.f32 	%f3, [%rd25];
	abs.f32 	%f37, %f2;
	setp.equ.f32 	%p7, %f37, 0f7F800000;
	abs.f32 	%f38, %f3;
	setp.equ.f32 	%p8, %f38, 0f7F800000;
	or.pred  	%p9, %p7, %p8;
	@%p9 bra 	$L__BB0_97;
	sub.f32 	%f40, %f3, %f2;
	abs.f32 	%f41, %f40;
	mul.f32 	%f130, %f41, 0f3F000000;
	bra.uni 	$L__BB0_97;
$L__BB0_10:
	neg.s32 	%r128, %r2;
	sub.s32 	%r104, %r126, %r2;
	add.s32 	%r127, %r104, 1;
	mov.b16 	%rs5, 0;
	mov.u64 	%rd90, %rd2;
$L__BB0_11:
	.pragma "nounroll";
	mul.wide.s32 	%rd28, %r127, 4;
	add.s64 	%rd29, %rd1, %rd28;
	ld.global.nc.f32 	%f44, [%rd29];
	abs.f32 	%f45, %f44;
	setp.equ.f32 	%p11, %f45, 0f7F800000;
	selp.b16 	%rs5, 1, %rs5, %p11;
	st.local.f32 	[%rd90], %f44;
	add.s32 	%r128, %r128, 1;
	setp.ne.s32 	%p12, %r128, 0;
	add.s64 	%rd90, %rd90, 4;
	add.s32 	%r127, %r127, 1;
	@%p12 bra 	$L__BB0_11;
	and.b16  	%rs4, %rs5, 255;
	setp.ne.s16 	%p13, %rs4, 0;
	@%p13 bra 	$L__BB0_97;
	setp.lt.u32 	%p14, %r2, 4;
	mov.b32 	%r130, 0;
	@%p14 bra 	$L__BB0_16;
	mov.b32 	%r129, 0;
$L__BB0_15:
	mul.wide.u32 	%rd30, %r129, 4;
	add.s64 	%rd31, %rd2, %rd30;
	ld.local.v4.f32 	{%f47, %f48, %f49, %f50}, [%rd31];
	add.s64 	%rd32, %rd3, %rd30;
	st.local.v4.f32 	[%rd32], {%f47, %f48, %f49, %f50};
	add.s32 	%r129, %r129, 4;
	and.b32  	%r130, %r2, 1020;
	setp.ne.s32 	%p15, %r129, %r130;
	@%p15 bra 	$L__BB0_15;
$L__BB0_16:
	setp.eq.s32 	%p16, %r9, 0;
	@%p16 bra 	$L__BB0_20;
	setp.eq.s32 	%p17, %r9, 1;
	mul.wide.u32 	%rd33, %r130, 4;
	add.s64 	%rd7, %rd2, %rd33;
	ld.local.f32 	%f51, [%rd7];
	add.s64 	%rd8, %rd3, %rd33;
	st.local.f32 	[%rd8], %f51;
	@%p17 bra 	$L__BB0_20;
	setp.eq.s32 	%p18, %r9, 2;
	ld.local.f32 	%f52, [%rd7+4];
	st.local.f32 	[%rd8+4], %f52;
	@%p18 bra 	$L__BB0_20;
	ld.local.f32 	%f53, [%rd7+8];
	st.local.f32 	[%rd8+8], %f53;
$L__BB0_20:
	and.b32  	%r107, %r2, 1;
	setp.eq.b32 	%p19, %r107, 1;
	not.pred 	%p20, %p19;
	@%p20 bra 	$L__BB0_36;
	setp.lt.u32 	%p21, %r2, 2;
	@%p21 bra 	$L__BB0_35;
	mov.b32 	%r131, 0;
	mov.u32 	%r132, %r7;
$L__BB0_23:
	add.s32 	%r109, %r131, %r132;
	shr.s32 	%r110, %r109, 1;
	mul.wide.s32 	%rd34, %r131, 4;
	add.s64 	%rd35, %rd3, %rd34;
	ld.local.f32 	%f54, [%rd35];
	mul.wide.s32 	%rd36, %r110, 4;
	add.s64 	%rd37, %rd3, %rd36;
	ld.local.f32 	%f55, [%rd37];
	mul.wide.s32 	%rd38, %r132, 4;
	add.s64 	%rd39, %rd3, %rd38;
	ld.local.f32 	%f56, [%rd39];
	min.f32 	%f57, %f54, %f55;
	max.f32 	%f58, %f54, %f55;
	min.f32 	%f59, %f58, %f56;
	max.f32 	%f5, %f57, %f59;
	mov.u32 	%r138, %r132;
	mov.u32 	%r137, %r131;
	mov.u32 	%r136, %r131;
$L__BB0_24:
	mul.wide.s32 	%rd40, %r137, 4;
	add.s64 	%rd9, %rd3, %rd40;
	ld.local.f32 	%f6, [%rd9];
	setp.geu.f32 	%p22, %f6, %f5;
	@%p22 bra 	$L__BB0_26;
	mul.wide.s32 	%rd43, %r136, 4;
	add.s64 	%rd44, %rd3, %rd43;
	ld.local.f32 	%f61, [%rd44];
	st.local.f32 	[%rd44], %f6;
	st.local.f32 	[%rd9], %f61;
	add.s32 	%r136, %r136, 1;
	add.s32 	%r137, %r137, 1;
	bra.uni 	$L__BB0_29;
$L__BB0_26:
	setp.leu.f32 	%p23, %f6, %f5;
	@%p23 bra 	$L__BB0_28;
	mul.wide.s32 	%rd41, %r138, 4;
	add.s64 	%rd42, %rd3, %rd41;
	ld.local.f32 	%f60, [%rd42];
	st.local.f32 	[%rd9], %f60;
	st.local.f32 	[%rd42], %f6;
	add.s32 	%r138, %r138, -1;
	bra.uni 	$L__BB0_29;
$L__BB0_28:
	add.s32 	%r137, %r137, 1;
$L__BB0_29:
	setp.le.s32 	%p24, %r137, %r138;
	@%p24 bra 	$L__BB0_24;
	setp.ge.s32 	%p25, %r6, %r136;
	@%p25 bra 	$L__BB0_32;
	add.s32 	%r132, %r136, -1;
	bra.uni 	$L__BB0_34;
$L__BB0_32:
	setp.le.s32 	%p26, %r6, %r138;
	@%p26 bra 	$L__BB0_99;
	add.s32 	%r131, %r138, 1;
$L__BB0_34:
	setp.lt.s32 	%p27, %r131, %r132;
	@%p27 bra 	$L__BB0_23;
$L__BB0_35:
	ld.local.f32 	%f126, [%rd4];
	bra.uni 	$L__BB0_55;
$L__BB0_36:
	setp.lt.u32 	%p28, %r2, 2;
	@%p28 bra 	$L__BB0_50;
	mov.b32 	%r141, 0;
	mov.u32 	%r142, %r7;
$L__BB0_38:
	add.s32 	%r112, %r141, %r142;
	shr.s32 	%r113, %r112, 1;
	mul.wide.s32 	%rd45, %r141, 4;
	add.s64 	%rd46, %rd3, %rd45;
	ld.local.f32 	%f62, [%rd46];
	mul.wide.s32 	%rd47, %r113, 4;
	add.s64 	%rd48, %rd3, %rd47;
	ld.local.f32 	%f63, [%rd48];
	mul.wide.s32 	%rd49, %r142, 4;
	add.s64 	%rd50, %rd3, %rd49;
	ld.local.f32 	%f64, [%rd50];
	min.f32 	%f65, %f62, %f63;
	max.f32 	%f66, %f62, %f63;
	min.f32 	%f67, %f66, %f64;
	max.f32 	%f9, %f65, %f67;
	mov.u32 	%r148, %r142;
	mov.u32 	%r147, %r141;
	mov.u32 	%r146, %r141;
$L__BB0_39:
	mul.wide.s32 	%rd51, %r147, 4;
	add.s64 	%rd10, %rd3, %rd51;
	ld.local.f32 	%f10, [%rd10];
	setp.geu.f32 	%p29, %f10, %f9;
	@%p29 bra 	$L__BB0_41;
	mul.wide.s32 	%rd54, %r146, 4;
	add.s64 	%rd55, %rd3, %rd54;
	ld.local.f32 	%f69, [%rd55];
	st.local.f32 	[%rd55], %f10;
	st.local.f32 	[%rd10], %f69;
	add.s32 	%r146, %r146, 1;
	add.s32 	%r147, %r147, 1;
	bra.uni 	$L__BB0_44;
$L__BB0_41:
	setp.leu.f32 	%p30, %f10, %f9;
	@%p30 bra 	$L__BB0_43;
	mul.wide.s32 	%rd52, %r148, 4;
	add.s64 	%rd53, %rd3, %rd52;
	ld.local.f32 	%f68, [%rd53];
	st.local.f32 	[%rd10], %f68;
	st.local.f32 	[%rd53], %f10;
	add.s32 	%r148, %r148, -1;
	bra.uni 	$L__BB0_44;
$L__BB0_43:
	add.s32 	%r147, %r147, 1;
$L__BB0_44:
	setp.le.s32 	%p31, %r147, %r148;
	@%p31 bra 	$L__BB0_39;
	setp.ge.s32 	%p32, %r6, %r146;
	@%p32 bra 	$L__BB0_47;
	add.s32 	%r142, %r146, -1;
	bra.uni 	$L__BB0_49;
$L__BB0_47:
	setp.le.s32 	%p33, %r6, %r148;
	@%p33 bra 	$L__BB0_100;
	add.s32 	%r141, %r148, 1;
$L__BB0_49:
	setp.lt.s32 	%p34, %r141, %r142;
	@%p34 bra 	$L__BB0_38;
$L__BB0_50:
	ld.local.f32 	%f123, [%rd4];
$L__BB0_51:
	setp.lt.u32 	%p35, %r2, 3;
	ld.local.f32 	%f125, [%rd3];
	@%p35 bra 	$L__BB0_54;
	mov.b32 	%r151, 1;
$L__BB0_53:
	.pragma "nounroll";
	mul.wide.u32 	%rd56, %r151, 4;
	add.s64 	%rd57, %rd3, %rd56;
	ld.local.f32 	%f70, [%rd57];
	max.f32 	%f125, %f125, %f70;
	add.s32 	%r151, %r151, 1;
	setp.ne.s32 	%p36, %r151, %r8;
	@%p36 bra 	$L__BB0_53;
$L__BB0_54:
	add.f32 	%f71, %f123, %f125;
	sub.f32 	%f72, %f71, %f125;
	sub.f32 	%f73, %f71, %f72;
	sub.f32 	%f74, %f125, %f73;
	sub.f32 	%f75, %f123, %f72;
	add.f32 	%f76, %f75, %f74;
	mul.f32 	%f77, %f71, 0f3F000000;
	fma.rn.f32 	%f126, %f76, 0f3F000000, %f77;
$L__BB0_55:
	setp.lt.u32 	%p37, %r2, 4;
	mov.b32 	%r153, 0;
	@%p37 bra 	$L__BB0_58;
	mov.b32 	%r152, 0;
$L__BB0_57:
	mul.wide.u32 	%rd58, %r152, 4;
	add.s64 	%rd59, %rd2, %rd58;
	ld.local.v4.f32 	{%f78, %f79, %f80, %f81}, [%rd59];
	sub.f32 	%f82, %f78, %f126;
	abs.f32 	%f83, %f82;
	add.s64 	%rd60, %rd3, %rd58;
	sub.f32 	%f84, %f79, %f126;
	abs.f32 	%f85, %f84;
	sub.f32 	%f86, %f80, %f126;
	abs.f32 	%f87, %f86;
	sub.f32 	%f88, %f81, %f126;
	abs.f32 	%f89, %f88;
	st.local.v4.f32 	[%rd60], {%f83, %f85, %f87, %f89};
	add.s32 	%r152, %r152, 4;
	and.b32  	%r153, %r2, 1020;
	setp.ne.s32 	%p38, %r152, %r153;
	@%p38 bra 	$L__BB0_57;
$L__BB0_58:
	setp.eq.s32 	%p39, %r9, 0;
	@%p39 bra 	$L__BB0_62;
	setp.eq.s32 	%p40, %r9, 1;
	mul.wide.u32 	%rd61, %r153, 4;
	add.s64 	%rd11, %rd2, %rd61;
	ld.local.f32 	%f90, [%rd11];
	sub.f32 	%f91, %f90, %f126;
	abs.f32 	%f92, %f91;
	add.s64 	%rd12, %rd3, %rd61;
	st.local.f32 	[%rd12], %f92;
	@%p40 bra 	$L__BB0_62;
	setp.eq.s32 	%p41, %r9, 2;
	ld.local.f32 	%f93, [%rd11+4];
	sub.f32 	%f94, %f93, %f126;
	abs.f32 	%f95, %f94;
	st.local.f32 	[%rd12+4], %f95;
	@%p41 bra 	$L__BB0_62;
	ld.local.f32 	%f96, [%rd11+8];
	sub.f32 	%f97, %f96, %f126;
	abs.f32 	%f98, %f97;
	st.local.f32 	[%rd12+8], %f98;
$L__BB0_62:
	setp.eq.b32 	%p42, %r107, 1;
	not.pred 	%p43, %p42;
	@%p43 bra 	$L__BB0_78;
	setp.lt.u32 	%p44, %r2, 2;
	@%p44 bra 	$L__BB0_77;
	mov.b32 	%r154, 0;
	mov.u32 	%r155, %r7;
$L__BB0_65:
	add.s32 	%r119, %r154, %r155;
	shr.s32 	%r120, %r119, 1;
	mul.wide.s32 	%rd62, %r154, 4;
	add.s64 	%rd63, %rd3, %rd62;
	ld.local.f32 	%f99, [%rd63];
	mul.wide.s32 	%rd64, %r120, 4;
	add.s64 	%rd65, %rd3, %rd64;
	ld.local.f32 	%f100, [%rd65];
	mul.wide.s32 	%rd66, %r155, 4;
	add.s64 	%rd67, %rd3, %rd66;
	ld.local.f32 	%f101, [%rd67];
	min.f32 	%f102, %f99, %f100;
	max.f32 	%f103, %f99, %f100;
	min.f32 	%f104, %f103, %f101;
	max.f32 	%f20, %f102, %f104;
	mov.u32 	%r161, %r155;
	mov.u32 	%r160, %r154;
	mov.u32 	%r159, %r154;
$L__BB0_66:
	mul.wide.s32 	%rd68, %r160, 4;
	add.s64 	%rd13, %rd3, %rd68;
	ld.local.f32 	%f21, [%rd13];
	setp.geu.f32 	%p45, %f21, %f20;
	@%p45 bra 	$L__BB0_68;
	mul.wide.s32 	%rd71, %r159, 4;
	add.s64 	%rd72, %rd3, %rd71;
	ld.local.f32 	%f106, [%rd72];
	st.local.f32 	[%rd72], %f21;
	st.local.f32 	[%rd13], %f106;
	add.s32 	%r159, %r159, 1;
	add.s32 	%r160, %r160, 1;
	bra.uni 	$L__BB0_71;
$L__BB0_68:
	setp.leu.f32 	%p46, %f21, %f20;
	@%p46 bra 	$L__BB0_70;
	mul.wide.s32 	%rd69, %r161, 4;
	add.s64 	%rd70, %rd3, %rd69;
	ld.local.f32 	%f105, [%rd70];
	st.local.f32 	[%rd13], %f105;
	st.local.f32 	[%rd70], %f21;
	add.s32 	%r161, %r161, -1;
	bra.uni 	$L__BB0_71;
$L__BB0_70:
	add.s32 	%r160, %r160, 1;
$L__BB0_71:
	setp.le.s32 	%p47, %r160, %r161;
	@%p47 bra 	$L__BB0_66;
	setp.ge.s32 	%p48, %r6, %r159;
	@%p48 bra 	$L__BB0_74;
	add.s32 	%r155, %r159, -1;
	bra.uni 	$L__BB0_76;
$L__BB0_74:
	setp.le.s32 	%p49, %r6, %r161;
	@%p49 bra 	$L__BB0_101;
	add.s32 	%r154, %r161, 1;
$L__BB0_76:
	setp.lt.s32 	%p50, %r154, %r155;
	@%p50 bra 	$L__BB0_65;
$L__BB0_77:
	ld.local.f32 	%f130, [%rd4];
	bra.uni 	$L__BB0_97;
$L__BB0_78:
	setp.lt.u32 	%p51, %r2, 2;
	@%p51 bra 	$L__BB0_92;
	mov.b32 	%r164, 0;
	mov.u32 	%r165, %r7;
$L__BB0_80:
	add.s32 	%r122, %r164, %r165;
	shr.s32 	%r123, %r122, 1;
	mul.wide.s32 	%rd73, %r164, 4;
	add.s64 	%rd74, %rd3, %rd73;
	ld.local.f32 	%f107, [%rd74];
	mul.wide.s32 	%rd75, %r123, 4;
	add.s64 	%rd76, %rd3, %rd75;
	ld.local.f32 	%f108, [%rd76];
	mul.wide.s32 	%rd77, %r165, 4;
	add.s64 	%rd78, %rd3, %rd77;
	ld.local.f32 	%f109, [%rd78];
	min.f32 	%f110, %f107, %f108;
	max.f32 	%f111, %f107, %f108;
	min.f32 	%f112, %f111, %f109;
	max.f32 	%f24, %f110, %f112;
	mov.u32 	%r171, %r165;
	mov.u32 	%r170, %r164;
	mov.u32 	%r169, %r164;
$L__BB0_81:
	mul.wide.s32 	%rd79, %r170, 4;
	add.s64 	%rd14, %rd3, %rd79;
	ld.local.f32 	%f25, [%rd14];
	setp.geu.f32 	%p52, %f25, %f24;
	@%p52 bra 	$L__BB0_83;
	mul.wide.s32 	%rd82, %r169, 4;
	add.s64 	%rd83, %rd3, %rd82;
	ld.local.f32 	%f114, [%rd83];
	st.local.f32 	[%rd83], %f25;
	st.local.f32 	[%rd14], %f114;
	add.s32 	%r169, %r169, 1;
	add.s32 	%r170, %r170, 1;
	bra.uni 	$L__BB0_86;
$L__BB0_83:
	setp.leu.f32 	%p53, %f25, %f24;
	@%p53 bra 	$L__BB0_85;
	mul.wide.s32 	%rd80, %r171, 4;
	add.s64 	%rd81, %rd3, %rd80;
	ld.local.f32 	%f113, [%rd81];
	st.local.f32 	[%rd14], %f113;
	st.local.f32 	[%rd81], %f25;
	add.s32 	%r171, %r171, -1;
	bra.uni 	$L__BB0_86;
$L__BB0_85:
	add.s32 	%r170, %r170, 1;
$L__BB0_86:
	setp.le.s32 	%p54, %r170, %r171;
	@%p54 bra 	$L__BB0_81;
	setp.ge.s32 	%p55, %r6, %r169;
	@%p55 bra 	$L__BB0_89;
	add.s32 	%r165, %r169, -1;
	bra.uni 	$L__BB0_91;
$L__BB0_89:
	setp.le.s32 	%p56, %r6, %r171;
	@%p56 bra 	$L__BB0_102;
	add.s32 	%r164, %r171, 1;
$L__BB0_91:
	setp.lt.s32 	%p57, %r164, %r165;
	@%p57 bra 	$L__BB0_80;
$L__BB0_92:
	ld.local.f32 	%f127, [%rd4];
$L__BB0_93:
	setp.lt.u32 	%p58, %r2, 3;
	ld.local.f32 	%f129, [%rd3];
	@%p58 bra 	$L__BB0_96;
	mov.b32 	%r174, 1;
$L__BB0_95:
	.pragma "nounroll";
	mul.wide.u32 	%rd84, %r174, 4;
	add.s64 	%rd85, %rd3, %rd84;
	ld.local.f32 	%f115, [%rd85];
	max.f32 	%f129, %f129, %f115;
	add.s32 	%r174, %r174, 1;
	setp.ne.s32 	%p59, %r174, %r8;
	@%p59 bra 	$L__BB0_95;
$L__BB0_96:
	add.f32 	%f116, %f127, %f129;
	sub.f32 	%f117, %f116, %f129;
	sub.f32 	%f118, %f116, %f117;
	sub.f32 	%f119, %f129, %f118;
	sub.f32 	%f120, %f127, %f117;
	add.f32 	%f121, %f120, %f119;
	mul.f32 	%f122, %f116, 0f3F000000;
	fma.rn.f32 	%f130, %f121, 0f3F000000, %f122;
$L__BB0_97:
	ld.param.u64 	%rd89, [medium_ad_batch_f32_param_5];
	add.s32 	%r125, %r126, %r11;
	cvta.to.global.u64 	%rd86, %rd89;
	mul.wide.s32 	%rd87, %r125, 4;
	add.s64 	%rd88, %rd86, %rd87;
	st.global.f32 	[%rd88], %f130;
	add.s32 	%r126, %r126, %r10;
	setp.lt.s32 	%p60, %r126, %r97;
	@%p60 bra 	$L__BB0_4;
$L__BB0_98:
	ret;
$L__BB0_99:
	ld.local.f32 	%f126, [%rd4];
	bra.uni 	$L__BB0_55;
$L__BB0_100:
	ld.local.f32 	%f123, [%rd4];
	bra.uni 	$L__BB0_51;
$L__BB0_101:
	ld.local.f32 	%f130, [%rd4];
	bra.uni 	$L__BB0_97;
$L__BB0_102:
	ld.local.f32 	%f127, [%rd4];
	bra.uni 	$L__BB0_93;

}
	// .globl	medium_ad_many_series_one_param_f32
.visible .entry medium_ad_many_series_one_param_f32(
	.param .u64 .ptr .align 1 medium_ad_many_series_one_param_f32_param_0,
	.param .u32 medium_ad_many_series_one_param_f32_param_1,
	.param .u32 medium_ad_many_series_one_param_f32_param_2,
	.param .u32 medium_ad_many_series_one_param_f32_param_3,
	.param .u64 .ptr .align 1 medium_ad_many_series_one_param_f32_param_4,
	.param .u64 .ptr .align 1 medium_ad_many_series_one_param_f32_param_5
)
{
	.local .align 16 .b8 	__local_depot1[4096];
	.reg .b64 	%SP;
	.reg .b64 	%SPL;
	.reg .pred 	%p<123>;
	.reg .b16 	%rs<41>;
	.reg .b32 	%r<304>;
	.reg .b32 	%f<308>;
	.reg .b64 	%rd<202>;

	mov.u64 	%SPL, __local_depot1;
	ld.param.u64 	%rd18, [medium_ad_many_series_one_param_f32_param_0];
	ld.param.u32 	%r150, [medium_ad_many_series_one_param_f32_param_1];
	ld.param.u32 	%r151, [medium_ad_many_series_one_param_f32_param_2];
	ld.param.u32 	%r152, [medium_ad_many_series_one_param_f32_param_3];
	ld.param.u64 	%rd17, [medium_ad_many_series_one_param_f32_param_4];
	ld.param.u64 	%rd19, [medium_ad_many_series_one_param_f32_param_5];
	cvta.to.global.u64 	%rd1, %rd19;
	cvta.to.global.u64 	%rd2, %rd18;
	add.u64 	%rd3, %SPL, 0;
	add.u64 	%rd4, %SPL, 2048;
	mov.u32 	%r153, %ctaid.x;
	mov.u32 	%r154, %ntid.x;
	mov.u32 	%r155, %tid.x;
	mad.lo.s32 	%r1, %r153, %r154, %r155;
	setp.ge.s32 	%p1, %r1, %r150;
	@%p1 bra 	$L__BB1_153;
	add.s32 	%r156, %r152, -513;
	setp.gt.u32 	%p2, %r156, -513;
	@%p2 bra 	$L__BB1_14;
	setp.lt.s32 	%p114, %r151, 1;
	@%p114 bra 	$L__BB1_153;
	and.b32  	%r2, %r151, 7;
	setp.lt.u32 	%p115, %r151, 8;
	mov.b32 	%r302, 0;
	@%p115 bra 	$L__BB1_6;
	and.b32  	%r302, %r151, 2147483640;
	neg.s32 	%r232, %r302;
	shl.b32 	%r5, %r150, 3;
	mul.wide.s32 	%rd181, %r150, 4;
	mov.u32 	%r231, %r1;
$L__BB1_5:
	.pragma "nounroll";
	mul.wide.s32 	%rd179, %r231, 4;
	add.s64 	%rd180, %rd1, %rd179;
	mov.b32 	%r223, 2143289344;
	st.global.u32 	[%rd180], %r223;
	add.s64 	%rd182, %rd180, %rd181;
	st.global.u32 	[%rd182], %r223;
	add.s64 	%rd183, %rd182, %rd181;
	st.global.u32 	[%rd183], %r223;
	add.s64 	%rd184, %rd183, %rd181;
	st.global.u32 	[%rd184], %r223;
	add.s64 	%rd185, %rd184, %rd181;
	st.global.u32 	[%rd185], %r223;
	add.s64 	%rd186, %rd185, %rd181;
	st.global.u32 	[%rd186], %r223;
	add.s64 	%rd187, %rd186, %rd181;
	st.global.u32 	[%rd187], %r223;
	add.s64 	%rd188, %rd187, %rd181;
	st.global.u32 	[%rd188], %r223;
	add.s32 	%r232, %r232, 8;
	add.s32 	%r231, %r231, %r5;
	setp.eq.s32 	%p116, %r232, 0;
	@%p116 bra 	$L__BB1_6;
	bra.uni 	$L__BB1_5;
$L__BB1_6:
	setp.eq.s32 	%p117, %r2, 0;
	@%p117 bra 	$L__BB1_153;
	and.b32  	%r145, %r151, 3;
	setp.lt.u32 	%p118, %r2, 4;
	@%p118 bra 	$L__BB1_9;
	mad.lo.s32 	%r224, %r302, %r150, %r1;
	mul.wide.s32 	%rd189, %r224, 4;
	add.s64 	%rd190, %rd1, %rd189;
	mov.b32 	%r225, 2143289344;
	st.global.u32 	[%rd190], %r225;
	mul.wide.s32 	%rd191, %r150, 4;
	add.s64 	%rd192, %rd190, %rd191;
	st.global.u32 	[%rd192], %r225;
	add.s64 	%rd193, %rd192, %rd191;
	st.global.u32 	[%rd193], %r225;
	add.s64 	%rd194, %rd193, %rd191;
	st.global.u32 	[%rd194], %r225;
	add.s32 	%r302, %r302, 4;
$L__BB1_9:
	setp.eq.s32 	%p119, %r145, 0;
	@%p119 bra 	$L__BB1_153;
	setp.eq.s32 	%p120, %r145, 1;
	@%p120 bra 	$L__BB1_12;
	mad.lo.s32 	%r226, %r302, %r150, %r1;
	mul.wide.s32 	%rd195, %r226, 4;
	add.s64 	%rd196, %rd1, %rd195;
	mov.b32 	%r227, 2143289344;
	st.global.u32 	[%rd196], %r227;
	mul.wide.s32 	%rd197, %r150, 4;
	add.s64 	%rd198, %rd196, %rd197;
	st.global.u32 	[%rd198], %r227;
	add.s32 	%r302, %r302, 2;
$L__BB1_12:
	and.b32  	%r228, %r151, 1;
	setp.eq.b32 	%p121, %r228, 1;
	not.pred 	%p122, %p121;
	@%p122 bra 	$L__BB1_153;
	mad.lo.s32 	%r229, %r302, %r150, %r1;
	mul.wide.s32 	%rd199, %r229, 4;
	add.s64 	%rd200, %rd1, %rd199;
	mov.b32 	%r230, 2143289344;
	st.global.u32 	[%rd200], %r230;
	bra.uni 	$L__BB1_153;
$L__BB1_14:
	cvta.to.global.u64 	%rd22, %rd17;
	mul.wide.s32 	%rd23, %r1, 4;
	add.s64 	%rd24, %rd22, %rd23;
	ld.global.nc.u32 	%r157, [%rd24];
	max.s32 	%r158, %r157, 0;
	add.s32 	%r10, %r158, %r152;
	add.s32 	%r239, %r10, -1;
	min.s32 	%r12, %r239, %r151;
	setp.lt.s32 	%p3, %r12, 1;
	@%p3 bra 	$L__BB1_26;
	and.b32  	%r13, %r12, 7;
	setp.lt.u32 	%p4, %r12, 8;
	mov.b32 	%r235, 0;
	@%p4 bra 	$L__BB1_18;
	and.b32  	%r235, %r12, 2147483640;
	mov.b32 	%r233, 0;
	mul.wide.s32 	%rd27, %r150, 4;
$L__BB1_17:
	.pragma "nounroll";
	mad.lo.s32 	%r161, %r233, %r150, %r1;
	mul.wide.s32 	%rd25, %r161, 4;
	add.s64 	%rd26, %rd1, %rd25;
	mov.b32 	%r162, 2143289344;
	st.global.u32 	[%rd26], %r162;
	add.s64 	%rd28, %rd26, %rd27;
	st.global.u32 	[%rd28], %r162;
	add.s64 	%rd29, %rd28, %rd27;
	st.global.u32 	[%rd29], %r162;
	add.s64 	%rd30, %rd29, %rd27;
	st.global.u32 	[%rd30], %r162;
	add.s64 	%rd31, %rd30, %rd27;
	st.global.u32 	[%rd31], %r162;
	add.s64 	%rd32, %rd31, %rd27;
	st.global.u32 	[%rd32], %r162;
	add.s64 	%rd33, %rd32, %rd27;
	st.global.u32 	[%rd33], %r162;
	add.s64 	%rd34, %rd33, %rd27;
	st.global.u32 	[%rd34], %r162;
	add.s32 	%r233, %r233, 8;
	setp.ne.s32 	%p5, %r233, %r235;
	@%p5 bra 	$L__BB1_17;
$L__BB1_18:
	setp.eq.s32 	%p6, %r13, 0;
	@%p6 bra 	$L__BB1_26;
	and.b32  	%r18, %r12, 3;
	setp.lt.u32 	%p7, %r13, 4;
	@%p7 bra 	$L__BB1_21;
	mad.lo.s32 	%r163, %r235, %r150, %r1;
	mul.wide.s32 	%rd35, %r163, 4;
	add.s64 	%rd36, %rd1, %rd35;
	mov.b32 	%r164, 2143289344;
	st.global.u32 	[%rd36], %r164;
	mul.wide.s32 	%rd37, %r150, 4;
	add.s64 	%rd38, %rd36, %rd37;
	st.global.u32 	[%rd38], %r164;
	add.s64 	%rd39, %rd38, %rd37;
	st.global.u32 	[%rd39], %r164;
	add.s64 	%rd40, %rd39, %rd37;
	st.global.u32 	[%rd40], %r164;
	add.s32 	%r235, %r235, 4;
$L__BB1_21:
	setp.eq.s32 	%p8, %r18, 0;
	@%p8 bra 	$L__BB1_26;
	setp.eq.s32 	%p9, %r18, 1;
	@%p9 bra 	$L__BB1_24;
	mad.lo.s32 	%r165, %r235, %r150, %r1;
	mul.wide.s32 	%rd41, %r165, 4;
	add.s64 	%rd42, %rd1, %rd41;
	mov.b32 	%r166, 2143289344;
	st.global.u32 	[%rd42], %r166;
	mul.wide.s32 	%rd43, %r150, 4;
	add.s64 	%rd44, %rd42, %rd43;
	st.global.u32 	[%rd44], %r166;
	add.s32 	%r235, %r235, 2;
$L__BB1_24:
	and.b32  	%r167, %r12, 1;
	setp.eq.b32 	%p10, %r167, 1;
	not.pred 	%p11, %p10;
	@%p11 bra 	$L__BB1_26;
	mad.lo.s32 	%r168, %r235, %r150, %r1;
	mul.wide.s32 	%rd45, %r168, 4;
	add.s64 	%rd46, %rd1, %rd45;
	mov.b32 	%r169, 2143289344;
	st.global.u32 	[%rd46], %r169;
$L__BB1_26:
	setp.lt.s32 	%p12, %r151, %r10;
	@%p12 bra 	$L__BB1_153;
	and.b32  	%r23, %r152, 1;
	shr.u32 	%r24, %r152, 1;
	add.s32 	%r25, %r152, -1;
	mul.wide.u32 	%rd47, %r24, 4;
	add.s64 	%rd5, %rd4, %rd47;
	setp.eq.s32 	%p13, %r152, 2;
	@%p13 bra 	$L__BB1_35;
	setp.ne.s32 	%p14, %r152, 1;
	@%p14 bra 	$L__BB1_41;
	sub.s32 	%r180, %r151, %r10;
	add.s32 	%r181, %r180, 1;
	and.b32  	%r26, %r181, 3;
	setp.eq.s32 	%p29, %r26, 0;
	@%p29 bra 	$L__BB1_32;
	mov.b32 	%r238, 0;
$L__BB1_31:
	.pragma "nounroll";
	mad.lo.s32 	%r183, %r239, %r150, %r1;
	mul.wide.s32 	%rd66, %r183, 4;
	add.s64 	%rd67, %rd2, %rd66;
	ld.global.nc.f32 	%f72, [%rd67];
	abs.f32 	%f73, %f72;
	setp.equ.f32 	%p30, %f73, 0f7F800000;
	selp.f32 	%f74, 0f7FC00000, 0f00000000, %p30;
	add.s64 	%rd68, %rd1, %rd66;
	st.global.f32 	[%rd68], %f74;
	add.s32 	%r239, %r239, 1;
	add.s32 	%r238, %r238, 1;
	setp.ne.s32 	%p31, %r238, %r26;
	@%p31 bra 	$L__BB1_31;
$L__BB1_32:
	setp.lt.u32 	%p32, %r180, 3;
	@%p32 bra 	$L__BB1_153;
	mul.wide.s32 	%rd72, %r150, 4;
$L__BB1_34:
	mad.lo.s32 	%r185, %r239, %r150, %r1;
	mul.wide.s32 	%rd69, %r185, 4;
	add.s64 	%rd70, %rd2, %rd69;
	ld.global.nc.f32 	%f75, [%rd70];
	abs.f32 	%f76, %f75;
	setp.equ.f32 	%p33, %f76, 0f7F800000;
	selp.f32 	%f77, 0f7FC00000, 0f00000000, %p33;
	add.s64 	%rd71, %rd1, %rd69;
	st.global.f32 	[%rd71], %f77;
	add.s64 	%rd73, %rd70, %rd72;
	ld.global.nc.f32 	%f78, [%rd73];
	abs.f32 	%f79, %f78;
	setp.equ.f32 	%p34, %f79, 0f7F800000;
	selp.f32 	%f80, 0f7FC00000, 0f00000000, %p34;
	add.s64 	%rd74, %rd71, %rd72;
	st.global.f32 	[%rd74], %f80;
	add.s64 	%rd75, %rd73, %rd72;
	ld.global.nc.f32 	%f81, [%rd75];
	abs.f32 	%f82, %f81;
	setp.equ.f32 	%p35, %f82, 0f7F800000;
	selp.f32 	%f83, 0f7FC00000, 0f00000000, %p35;
	add.s64 	%rd76, %rd74, %rd72;
	st.global.f32 	[%rd76], %f83;
	add.s64 	%rd77, %rd75, %rd72;
	ld.global.nc.f32 	%f84, [%rd77];
	abs.f32 	%f85, %f84;
	setp.equ.f32 	%p36, %f85, 0f7F800000;
	selp.f32 	%f86, 0f7FC00000, 0f00000000, %p36;
	add.s64 	%rd78, %rd76, %rd72;
	st.global.f32 	[%rd78], %f86;
	add.s32 	%r239, %r239, 4;
	setp.eq.s32 	%p37, %r239, %r151;
	@%p37 bra 	$L__BB1_153;
	bra.uni 	$L__BB1_34;
$L__BB1_35:
	sub.s32 	%r170, %r151, %r10;
	add.s32 	%r171, %r170, 1;
	and.b32  	%r34, %r171, 3;
	setp.eq.s32 	%p15, %r34, 0;
	@%p15 bra 	$L__BB1_38;
	mov.b32 	%r242, 0;
	mul.wide.s32 	%rd50, %r150, 4;
$L__BB1_37:
	.pragma "nounroll";
	add.s32 	%r173, %r239, -1;
	mad.lo.s32 	%r174, %r173, %r150, %r1;
	mul.wide.s32 	%rd48, %r174, 4;
	add.s64 	%rd49, %rd2, %rd48;
	ld.global.nc.f32 	%f31, [%rd49];
	add.s32 	%r175, %r174, %r150;
	add.s64 	%rd51, %rd49, %rd50;
	ld.global.nc.f32 	%f32, [%rd51];
	abs.f32 	%f33, %f31;
	setp.equ.f32 	%p16, %f33, 0f7F800000;
	abs.f32 	%f34, %f32;
	setp.equ.f32 	%p17, %f34, 0f7F800000;
	sub.f32 	%f36, %f32, %f31;
	abs.f32 	%f37, %f36;
	mul.f32 	%f38, %f37, 0f3F000000;
	selp.f32 	%f39, 0f7FC00000, %f38, %p17;
	selp.f32 	%f40, 0f7FC00000, %f39, %p16;
	mul.wide.s32 	%rd52, %r175, 4;
	add.s64 	%rd53, %rd1, %rd52;
	st.global.f32 	[%rd53], %f40;
	add.s32 	%r239, %r239, 1;
	add.s32 	%r242, %r242, 1;
	setp.ne.s32 	%p18, %r242, %r34;
	@%p18 bra 	$L__BB1_37;
$L__BB1_38:
	setp.lt.u32 	%p19, %r170, 3;
	@%p19 bra 	$L__BB1_153;
	mul.wide.s32 	%rd56, %r150, 4;
$L__BB1_40:
	add.s32 	%r177, %r239, -1;
	mad.lo.s32 	%r178, %r177, %r150, %r1;
	mul.wide.s32 	%rd54, %r178, 4;
	add.s64 	%rd55, %rd2, %rd54;
	ld.global.nc.f32 	%f41, [%rd55];
	add.s32 	%r179, %r178, %r150;
	add.s64 	%rd57, %rd55, %rd56;
	ld.global.nc.f32 	%f42, [%rd57];
	abs.f32 	%f43, %f41;
	setp.equ.f32 	%p20, %f43, 0f7F800000;
	abs.f32 	%f44, %f42;
	setp.equ.f32 	%p21, %f44, 0f7F800000;
	sub.f32 	%f45, %f42, %f41;
	abs.f32 	%f46, %f45;
	mul.f32 	%f47, %f46, 0f3F000000;
	selp.f32 	%f48, 0f7FC00000, %f47, %p21;
	selp.f32 	%f49, 0f7FC00000, %f48, %p20;
	mul.wide.s32 	%rd58, %r179, 4;
	add.s64 	%rd59, %rd1, %rd58;
	st.global.f32 	[%rd59], %f49;
	add.s64 	%rd60, %rd57, %rd56;
	ld.global.nc.f32 	%f50, [%rd60];
	abs.f32 	%f51, %f50;
	setp.equ.f32 	%p23, %f51, 0f7F800000;
	sub.f32 	%f52, %f50, %f42;
	abs.f32 	%f53, %f52;
	mul.f32 	%f54, %f53, 0f3F000000;
	selp.f32 	%f55, 0f7FC00000, %f54, %p23;
	selp.f32 	%f56, 0f7FC00000, %f55, %p21;
	add.s64 	%rd61, %rd59, %rd56;
	st.global.f32 	[%rd61], %f56;
	add.s64 	%rd62, %rd60, %rd56;
	ld.global.nc.f32 	%f57, [%rd62];
	abs.f32 	%f58, %f57;
	setp.equ.f32 	%p25, %f58, 0f7F800000;
	sub.f32 	%f59, %f57, %f50;
	abs.f32 	%f60, %f59;
	mul.f32 	%f61, %f60, 0f3F000000;
	selp.f32 	%f62, 0f7FC00000, %f61, %p25;
	selp.f32 	%f63, 0f7FC00000, %f62, %p23;
	add.s64 	%rd63, %rd61, %rd56;
	st.global.f32 	[%rd63], %f63;
	add.s64 	%rd64, %rd62, %rd56;
	ld.global.nc.f32 	%f64, [%rd64];
	abs.f32 	%f65, %f64;
	setp.equ.f32 	%p27, %f65, 0f7F800000;
	sub.f32 	%f67, %f64, %f57;
	abs.f32 	%f68, %f67;
	mul.f32 	%f69, %f68, 0f3F000000;
	selp.f32 	%f70, 0f7FC00000, %f69, %p27;
	selp.f32 	%f71, 0f7FC00000, %f70, %p25;
	add.s64 	%rd65, %rd63, %rd56;
	st.global.f32 	[%rd65], %f71;
	add.s32 	%r239, %r239, 4;
	setp.eq.s32 	%p28, %r239, %r151;
	@%p28 bra 	$L__BB1_153;
	bra.uni 	$L__BB1_40;
$L__BB1_41:
	max.u32 	%r42, %r24, 2;
	and.b32  	%r43, %r152, 7;
	and.b32  	%r44, %r152, 3;
	and.b32  	%r45, %r152, 15;
	and.b32  	%r46, %r152, 1008;
$L__BB1_42:
	setp.lt.u32 	%p38, %r152, 8;
	sub.s32 	%r187, %r239, %r152;
	add.s32 	%r48, %r187, 1;
	mov.b16 	%rs40, 0;
	mov.b32 	%r249, 0;
	@%p38 bra 	$L__BB1_45;
	cvt.u16.u32 	%rs16, %r152;
	shr.u16 	%rs17, %rs16, 3;
	and.b16  	%rs18, %rs17, 127;
	mul.wide.u16 	%r188, %rs18, 8;
	neg.s32 	%r247, %r188;
	add.s64 	%rd201, %rd3, 16;
	mad.lo.s32 	%r246, %r150, %r48, %r1;
	mov.b16 	%rs40, 0;
$L__BB1_44:
	.pragma "nounroll";
	and.b32  	%r249, %r152, 1016;
	mul.wide.s32 	%rd79, %r246, 4;
	add.s64 	%rd80, %rd2, %rd79;
	ld.global.nc.f32 	%f87, [%rd80];
	abs.f32 	%f88, %f87;
	setp.equ.f32 	%p39, %f88, 0f7F800000;
	mul.wide.s32 	%rd81, %r150, 4;
	add.s64 	%rd82, %rd80, %rd81;
	ld.global.nc.f32 	%f90, [%rd82];
	abs.f32 	%f91, %f90;
	setp.equ.f32 	%p40, %f91, 0f7F800000;
	add.s64 	%rd83, %rd82, %rd81;
	ld.global.nc.f32 	%f93, [%rd83];
	abs.f32 	%f94, %f93;
	setp.equ.f32 	%p41, %f94, 0f7F800000;
	add.s64 	%rd84, %rd83, %rd81;
	ld.global.nc.f32 	%f96, [%rd84];
	abs.f32 	%f97, %f96;
	setp.equ.f32 	%p42, %f97, 0f7F800000;
	st.local.v4.f32 	[%rd201+-16], {%f87, %f90, %f93, %f96};
	add.s64 	%rd85, %rd84, %rd81;
	ld.global.nc.f32 	%f99, [%rd85];
	abs.f32 	%f100, %f99;
	setp.equ.f32 	%p43, %f100, 0f7F800000;
	add.s64 	%rd86, %rd85, %rd81;
	ld.global.nc.f32 	%f102, [%rd86];
	abs.f32 	%f103, %f102;
	setp.equ.f32 	%p44, %f103, 0f7F800000;
	add.s64 	%rd87, %rd86, %rd81;
	ld.global.nc.f32 	%f105, [%rd87];
	abs.f32 	%f106, %f105;
	setp.equ.f32 	%p45, %f106, 0f7F800000;
	add.s64 	%rd88, %rd87, %rd81;
	ld.global.nc.f32 	%f108, [%rd88];
	abs.f32 	%f109, %f108;
	setp.equ.f32 	%p46, %f109, 0f7F800000;
	selp.b16 	%rs19, 1, %rs40, %p39;
	selp.b16 	%rs20, 1, %rs19, %p40;
	selp.b16 	%rs21, 1, %rs20, %p41;
	selp.b16 	%rs22, 1, %rs21, %p42;
	selp.b16 	%rs23, 1, %rs22, %p43;
	selp.b16 	%rs24, 1, %rs23, %p44;
	selp.b16 	%rs25, 1, %rs24, %p45;
	selp.b16 	%rs40, 1, %rs25, %p46;
	st.local.v4.f32 	[%rd201], {%f99, %f102, %f105, %f108};
	add.s32 	%r247, %r247, 8;
	add.s64 	%rd201, %rd201, 32;
	shl.b32 	%r189, %r150, 3;
	add.s32 	%r246, %r246, %r189;
	setp.ne.s32 	%p47, %r247, 0;
	@%p47 bra 	$L__BB1_44;
$L__BB1_45:
	setp.eq.s32 	%p48, %r43, 0;
	@%p48 bra 	$L__BB1_53;
	add.s32 	%r190, %r43, -1;
	setp.lt.u32 	%p49, %r190, 3;
	@%p49 bra 	$L__BB1_48;
	add.s32 	%r191, %r48, %r249;
	mad.lo.s32 	%r192, %r191, %r150, %r1;
	mul.wide.s32 	%rd89, %r192, 4;
	add.s64 	%rd90, %rd2, %rd89;
	ld.global.nc.f32 	%f110, [%rd90];
	abs.f32 	%f111, %f110;
	setp.equ.f32 	%p50, %f111, 0f7F800000;
	mul.wide.u32 	%rd91, %r249, 4;
	add.s64 	%rd92, %rd3, %rd91;
	st.local.f32 	[%rd92], %f110;
	mul.wide.s32 	%rd93, %r150, 4;
	add.s64 	%rd94, %rd90, %rd93;
	ld.global.nc.f32 	%f113, [%rd94];
	abs.f32 	%f114, %f113;
	setp.equ.f32 	%p51, %f114, 0f7F800000;
	st.local.f32 	[%rd92+4], %f113;
	add.s64 	%rd95, %rd94, %rd93;
	ld.global.nc.f32 	%f116, [%rd95];
	abs.f32 	%f117, %f116;
	setp.equ.f32 	%p52, %f117, 0f7F800000;
	st.local.f32 	[%rd92+8], %f116;
	add.s64 	%rd96, %rd95, %rd93;
	ld.global.nc.f32 	%f119, [%rd96];
	abs.f32 	%f120, %f119;
	setp.equ.f32 	%p53, %f120, 0f7F800000;
	selp.b16 	%rs27, 1, %rs40, %p50;
	selp.b16 	%rs28, 1, %rs27, %p51;
	selp.b16 	%rs29, 1, %rs28, %p52;
	selp.b16 	%rs40, 1, %rs29, %p53;
	st.local.f32 	[%rd92+12], %f119;
	add.s32 	%r249, %r249, 4;
$L__BB1_48:
	setp.eq.s32 	%p54, %r44, 0;
	@%p54 bra 	$L__BB1_53;
	setp.eq.s32 	%p55, %r44, 1;
	@%p55 bra 	$L__BB1_51;
	add.s32 	%r193, %r48, %r249;
	mad.lo.s32 	%r194, %r193, %r150, %r1;
	mul.wide.s32 	%rd97, %r194, 4;
	add.s64 	%rd98, %rd2, %rd97;
	ld.global.nc.f32 	%f121, [%rd98];
	abs.f32 	%f122, %f121;
	setp.equ.f32 	%p56, %f122, 0f7F800000;
	mul.wide.u32 	%rd99, %r249, 4;
	add.s64 	%rd100, %rd3, %rd99;
	st.local.f32 	[%rd100], %f121;
	mul.wide.s32 	%rd101, %r150, 4;
	add.s64 	%rd102, %rd98, %rd101;
	ld.global.nc.f32 	%f124, [%rd102];
	abs.f32 	%f125, %f124;
	setp.equ.f32 	%p57, %f125, 0f7F800000;
	selp.b16 	%rs31, 1, %rs40, %p56;
	selp.b16 	%rs40, 1, %rs31, %p57;
	st.local.f32 	[%rd100+4], %f124;
	add.s32 	%r249, %r249, 2;
$L__BB1_51:
	setp.eq.s32 	%p58, %r23, 0;
	@%p58 bra 	$L__BB1_53;
	add.s32 	%r195, %r48, %r249;
	mad.lo.s32 	%r196, %r195, %r150, %r1;
	mul.wide.s32 	%rd103, %r196, 4;
	add.s64 	%rd104, %rd2, %rd103;
	ld.global.nc.f32 	%f126, [%rd104];
	abs.f32 	%f127, %f126;
	setp.equ.f32 	%p59, %f127, 0f7F800000;
	selp.b16 	%rs40, 1, %rs40, %p59;
	mul.wide.u32 	%rd105, %r249, 4;
	add.s64 	%rd106, %rd3, %rd105;
	st.local.f32 	[%rd106], %f126;
$L__BB1_53:
	and.b16  	%rs32, %rs40, 255;
	setp.eq.s16 	%p60, %rs32, 0;
	@%p60 bra 	$L__BB1_55;
	mad.lo.s32 	%r197, %r239, %r150, %r1;
	mul.wide.s32 	%rd107, %r197, 4;
	add.s64 	%rd108, %rd1, %rd107;
	mov.b32 	%r198, 2143289344;
	st.global.u32 	[%rd108], %r198;
	bra.uni 	$L__BB1_152;
$L__BB1_55:
	setp.lt.u32 	%p61, %r25, 15;
	mov.b32 	%r253, 0;
	@%p61 bra 	$L__BB1_58;
	mov.b32 	%r251, 0;
$L__BB1_57:
	.pragma "nounroll";
	mul.wide.u32 	%rd109, %r251, 4;
	add.s64 	%rd110, %rd3, %rd109;
	ld.local.v4.f32 	{%f128, %f129, %f130, %f131}, [%rd110];
	add.s64 	%rd111, %rd4, %rd109;
	st.local.v4.f32 	[%rd111], {%f128, %f129, %f130, %f131};
	ld.local.v4.f32 	{%f132, %f133, %f134, %f135}, [%rd110+16];
	st.local.v4.f32 	[%rd111+16], {%f132, %f133, %f134, %f135};
	ld.local.v4.f32 	{%f136, %f137, %f138, %f139}, [%rd110+32];
	st.local.v4.f32 	[%rd111+32], {%f136, %f137, %f138, %f139};
	ld.local.v4.f32 	{%f140, %f141, %f142, %f143}, [%rd110+48];
	st.local.v4.f32 	[%rd111+48], {%f140, %f141, %f142, %f143};
	add.s32 	%r251, %r251, 16;
	setp.ne.s32 	%p62, %r251, %r46;
	mov.u32 	%r253, %r46;
	@%p62 bra 	$L__BB1_57;
$L__BB1_58:
	setp.eq.s32 	%p63, %r45, 0;
	@%p63 bra 	$L__BB1_68;
	add.s32 	%r201, %r45, -1;
	setp.lt.u32 	%p64, %r201, 7;
	@%p64 bra 	$L__BB1_61;
	mul.wide.u32 	%rd112, %r253, 4;
	add.s64 	%rd113, %rd3, %rd112;
	ld.local.f32 	%f144, [%rd113];
	add.s64 	%rd114, %rd4, %rd112;
	st.local.f32 	[%rd114], %f144;
	ld.local.f32 	%f145, [%rd113+4];
	st.local.f32 	[%rd114+4], %f145;
	ld.local.f32 	%f146, [%rd113+8];
	st.local.f32 	[%rd114+8], %f146;
	ld.local.f32 	%f147, [%rd113+12];
	st.local.f32 	[%rd114+12], %f147;
	ld.local.f32 	%f148, [%rd113+16];
	st.local.f32 	[%rd114+16], %f148;
	ld.local.f32 	%f149, [%rd113+20];
	st.local.f32 	[%rd114+20], %f149;
	ld.local.f32 	%f150, [%rd113+24];
	st.local.f32 	[%rd114+24], %f150;
	ld.local.f32 	%f151, [%rd113+28];
	st.local.f32 	[%rd114+28], %f151;
	add.s32 	%r253, %r253, 8;
$L__BB1_61:
	setp.eq.s32 	%p65, %r43, 0;
	@%p65 bra 	$L__BB1_68;
	add.s32 	%r202, %r43, -1;
	setp.lt.u32 	%p66, %r202, 3;
	@%p66 bra 	$L__BB1_64;
	mul.wide.u32 	%rd115, %r253, 4;
	add.s64 	%rd116, %rd3, %rd115;
	ld.local.f32 	%f152, [%rd116];
	add.s64 	%rd117, %rd4, %rd115;
	st.local.f32 	[%rd117], %f152;
	ld.local.f32 	%f153, [%rd116+4];
	st.local.f32 	[%rd117+4], %f153;
	ld.local.f32 	%f154, [%rd116+8];
	st.local.f32 	[%rd117+8], %f154;
	ld.local.f32 	%f155, [%rd116+12];
	st.local.f32 	[%rd117+12], %f155;
	add.s32 	%r253, %r253, 4;
$L__BB1_64:
	setp.eq.s32 	%p67, %r44, 0;
	@%p67 bra 	$L__BB1_68;
	setp.eq.s32 	%p68, %r44, 1;
	mul.wide.u32 	%rd118, %r253, 4;
	add.s64 	%rd9, %rd3, %rd118;
	ld.local.f32 	%f156, [%rd9];
	add.s64 	%rd10, %rd4, %rd118;
	st.local.f32 	[%rd10], %f156;
	@%p68 bra 	$L__BB1_68;
	setp.eq.s32 	%p69, %r44, 2;
	ld.local.f32 	%f157, [%rd9+4];
	st.local.f32 	[%rd10+4], %f157;
	@%p69 bra 	$L__BB1_68;
	ld.local.f32 	%f158, [%rd9+8];
	st.local.f32 	[%rd10+8], %f158;
$L__BB1_68:
	setp.eq.s32 	%p70, %r23, 0;
	@%p70 bra 	$L__BB1_84;
	setp.lt.u32 	%p71, %r152, 2;
	@%p71 bra 	$L__BB1_83;
	mov.b32 	%r255, 0;
	mov.u32 	%r256, %r25;
$L__BB1_71:
	add.s32 	%r204, %r255, %r256;
	shr.s32 	%r205, %r204, 1;
	mul.wide.s32 	%rd119, %r255, 4;
	add.s64 	%rd120, %rd4, %rd119;
	ld.local.f32 	%f159, [%rd120];
	mul.wide.s32 	%rd121, %r205, 4;
	add.s64 	%rd122, %rd4, %rd121;
	ld.local.f32 	%f160, [%rd122];
	mul.wide.s32 	%rd123, %r256, 4;
	add.s64 	%rd124, %rd4, %rd123;
	ld.local.f32 	%f161, [%rd124];
	min.f32 	%f162, %f159, %f160;
	max.f32 	%f163, %f159, %f160;
	min.f32 	%f164, %f163, %f161;
	max.f32 	%f1, %f162, %f164;
	mov.u32 	%r262, %r256;
	mov.u32 	%r261, %r255;
	mov.u32 	%r260, %r255;
$L__BB1_72:
	mul.wide.s32 	%rd125, %r261, 4;
	add.s64 	%rd11, %rd4, %rd125;
	ld.local.f32 	%f2, [%rd11];
	setp.geu.f32 	%p72, %f2, %f1;
	@%p72 bra 	$L__BB1_74;
	mul.wide.s32 	%rd128, %r260, 4;
	add.s64 	%rd129, %rd4, %rd128;
	ld.local.f32 	%f166, [%rd129];
	st.local.f32 	[%rd129], %f2;
	st.local.f32 	[%rd11], %f166;
	add.s32 	%r260, %r260, 1;
	add.s32 	%r261, %r261, 1;
	bra.uni 	$L__BB1_77;
$L__BB1_74:
	setp.leu.f32 	%p73, %f2, %f1;
	@%p73 bra 	$L__BB1_76;
	mul.wide.s32 	%rd126, %r262, 4;
	add.s64 	%rd127, %rd4, %rd126;
	ld.local.f32 	%f165, [%rd127];
	st.local.f32 	[%rd11], %f165;
	st.local.f32 	[%rd127], %f2;
	add.s32 	%r262, %r262, -1;
	bra.uni 	$L__BB1_77;
$L__BB1_76:
	add.s32 	%r261, %r261, 1;
$L__BB1_77:
	setp.le.s32 	%p74, %r261, %r262;
	@%p74 bra 	$L__BB1_72;
	setp.ge.s32 	%p75, %r24, %r260;
	@%p75 bra 	$L__BB1_80;
	add.s32 	%r256, %r260, -1;
	bra.uni 	$L__BB1_82;
$L__BB1_80:
	setp.le.s32 	%p76, %r24, %r262;
	@%p76 bra 	$L__BB1_154;
	add.s32 	%r255, %r262, 1;
$L__BB1_82:
	setp.lt.s32 	%p77, %r255, %r256;
	@%p77 bra 	$L__BB1_71;
$L__BB1_83:
	ld.local.f32 	%f303, [%rd5];
	bra.uni 	$L__BB1_103;
$L__BB1_84:
	setp.lt.u32 	%p78, %r152, 2;
	@%p78 bra 	$L__BB1_98;
	mov.b32 	%r265, 0;
	mov.u32 	%r266, %r25;
$L__BB1_86:
	add.s32 	%r207, %r265, %r266;
	shr.s32 	%r208, %r207, 1;
	mul.wide.s32 	%rd130, %r265, 4;
	add.s64 	%rd131, %rd4, %rd130;
	ld.local.f32 	%f167, [%rd131];
	mul.wide.s32 	%rd132, %r208, 4;
	add.s64 	%rd133, %rd4, %rd132;
	ld.local.f32 	%f168, [%rd133];
	mul.wide.s32 	%rd134, %r266, 4;
	add.s64 	%rd135, %rd4, %rd134;
	ld.local.f32 	%f169, [%rd135];
	min.f32 	%f170, %f167, %f168;
	max.f32 	%f171, %f167, %f168;
	min.f32 	%f172, %f171, %f169;
	max.f32 	%f5, %f170, %f172;
	mov.u32 	%r272, %r266;
	mov.u32 	%r271, %r265;
	mov.u32 	%r270, %r265;
$L__BB1_87:
	mul.wide.s32 	%rd136, %r271, 4;
	add.s64 	%rd12, %rd4, %rd136;
	ld.local.f32 	%f6, [%rd12];
	setp.geu.f32 	%p79, %f6, %f5;
	@%p79 bra 	$L__BB1_89;
	mul.wide.s32 	%rd139, %r270, 4;
	add.s64 	%rd140, %rd4, %rd139;
	ld.local.f32 	%f174, [%rd140];
	st.local.f32 	[%rd140], %f6;
	st.local.f32 	[%rd12], %f174;
	add.s32 	%r270, %r270, 1;
	add.s32 	%r271, %r271, 1;
	bra.uni 	$L__BB1_92;
$L__BB1_89:
	setp.leu.f32 	%p80, %f6, %f5;
	@%p80 bra 	$L__BB1_91;
	mul.wide.s32 	%rd137, %r272, 4;
	add.s64 	%rd138, %rd4, %rd137;
	ld.local.f32 	%f173, [%rd138];
	st.local.f32 	[%rd12], %f173;
	st.local.f32 	[%rd138], %f6;
	add.s32 	%r272, %r272, -1;
	bra.uni 	$L__BB1_92;
$L__BB1_91:
	add.s32 	%r271, %r271, 1;
$L__BB1_92:
	setp.le.s32 	%p81, %r271, %r272;
	@%p81 bra 	$L__BB1_87;
	setp.ge.s32 	%p82, %r24, %r270;
	@%p82 bra 	$L__BB1_95;
	add.s32 	%r266, %r270, -1;
	bra.uni 	$L__BB1_97;
$L__BB1_95:
	setp.le.s32 	%p83, %r24, %r272;
	@%p83 bra 	$L__BB1_155;
	add.s32 	%r265, %r272, 1;
$L__BB1_97:
	setp.lt.s32 	%p84, %r265, %r266;
	@%p84 bra 	$L__BB1_86;
$L__BB1_98:
	ld.local.f32 	%f300, [%rd5];
$L__BB1_99:
	setp.lt.u32 	%p85, %r152, 3;
	ld.local.f32 	%f302, [%rd4];
	@%p85 bra 	$L__BB1_102;
	mov.b32 	%r275, 1;
$L__BB1_101:
	.pragma "nounroll";
	mul.wide.u32 	%rd141, %r275, 4;
	add.s64 	%rd142, %rd4, %rd141;
	ld.local.f32 	%f175, [%rd142];
	max.f32 	%f302, %f302, %f175;
	add.s32 	%r275, %r275, 1;
	setp.ne.s32 	%p86, %r275, %r42;
	@%p86 bra 	$L__BB1_101;
$L__BB1_102:
	add.f32 	%f176, %f300, %f302;
	sub.f32 	%f177, %f176, %f302;
	sub.f32 	%f178, %f176, %f177;
	sub.f32 	%f179, %f302, %f178;
	sub.f32 	%f180, %f300, %f177;
	add.f32 	%f181, %f180, %f179;
	mul.f32 	%f182, %f176, 0f3F000000;
	fma.rn.f32 	%f303, %f181, 0f3F000000, %f182;
$L__BB1_103:
	setp.lt.u32 	%p87, %r25, 15;
	mov.b32 	%r278, 0;
	@%p87 bra 	$L__BB1_106;
	mov.b32 	%r276, 0;
$L__BB1_105:
	.pragma "nounroll";
	mul.wide.u32 	%rd143, %r276, 4;
	add.s64 	%rd144, %rd3, %rd143;
	ld.local.v4.f32 	{%f183, %f184, %f185, %f186}, [%rd144];
	sub.f32 	%f187, %f183, %f303;
	abs.f32 	%f188, %f187;
	add.s64 	%rd145, %rd4, %rd143;
	sub.f32 	%f189, %f184, %f303;
	abs.f32 	%f190, %f189;
	sub.f32 	%f191, %f185, %f303;
	abs.f32 	%f192, %f191;
	sub.f32 	%f193, %f186, %f303;
	abs.f32 	%f194, %f193;
	st.local.v4.f32 	[%rd145], {%f188, %f190, %f192, %f194};
	ld.local.v4.f32 	{%f195, %f196, %f197, %f198}, [%rd144+16];
	sub.f32 	%f199, %f195, %f303;
	abs.f32 	%f200, %f199;
	sub.f32 	%f201, %f196, %f303;
	abs.f32 	%f202, %f201;
	sub.f32 	%f203, %f197, %f303;
	abs.f32 	%f204, %f203;
	sub.f32 	%f205, %f198, %f303;
	abs.f32 	%f206, %f205;
	st.local.v4.f32 	[%rd145+16], {%f200, %f202, %f204, %f206};
	ld.local.v4.f32 	{%f207, %f208, %f209, %f210}, [%rd144+32];
	sub.f32 	%f211, %f207, %f303;
	abs.f32 	%f212, %f211;
	sub.f32 	%f213, %f208, %f303;
	abs.f32 	%f214, %f213;
	sub.f32 	%f215, %f209, %f303;
	abs.f32 	%f216, %f215;
	sub.f32 	%f217, %f210, %f303;
	abs.f32 	%f218, %f217;
	st.local.v4.f32 	[%rd145+32], {%f212, %f214, %f216, %f218};
	ld.local.v4.f32 	{%f219, %f220, %f221, %f222}, [%rd144+48];
	sub.f32 	%f223, %f219, %f303;
	abs.f32 	%f224, %f223;
	sub.f32 	%f225, %f220, %f303;
	abs.f32 	%f226, %f225;
	sub.f32 	%f227, %f221, %f303;
	abs.f32 	%f228, %f227;
	sub.f32 	%f229, %f222, %f303;
	abs.f32 	%f230, %f229;
	st.local.v4.f32 	[%rd145+48], {%f224, %f226, %f228, %f230};
	add.s32 	%r276, %r276, 16;
	setp.ne.s32 	%p88, %r276, %r46;
	mov.u32 	%r278, %r46;
	@%p88 bra 	$L__BB1_105;
$L__BB1_106:
	setp.eq.s32 	%p89, %r45, 0;
	@%p89 bra 	$L__BB1_116;
	add.s32 	%r212, %r45, -1;
	setp.lt.u32 	%p90, %r212, 7;
	@%p90 bra 	$L__BB1_109;
	mul.wide.u32 	%rd146, %r278, 4;
	add.s64 	%rd147, %rd3, %rd146;
	ld.local.f32 	%f231, [%rd147];
	sub.f32 	%f232, %f231, %f303;
	abs.f32 	%f233, %f232;
	add.s64 	%rd148, %rd4, %rd146;
	st.local.f32 	[%rd148], %f233;
	ld.local.f32 	%f234, [%rd147+4];
	sub.f32 	%f235, %f234, %f303;
	abs.f32 	%f236, %f235;
	st.local.f32 	[%rd148+4], %f236;
	ld.local.f32 	%f237, [%rd147+8];
	sub.f32 	%f238, %f237, %f303;
	abs.f32 	%f239, %f238;
	st.local.f32 	[%rd148+8], %f239;
	ld.local.f32 	%f240, [%rd147+12];
	sub.f32 	%f241, %f240, %f303;
	abs.f32 	%f242, %f241;
	st.local.f32 	[%rd148+12], %f242;
	ld.local.f32 	%f243, [%rd147+16];
	sub.f32 	%f244, %f243, %f303;
	abs.f32 	%f245, %f244;
	st.local.f32 	[%rd148+16], %f245;
	ld.local.f32 	%f246, [%rd147+20];
	sub.f32 	%f247, %f246, %f303;
	abs.f32 	%f248, %f247;
	st.local.f32 	[%rd148+20], %f248;
	ld.local.f32 	%f249, [%rd147+24];
	sub.f32 	%f250, %f249, %f303;
	abs.f32 	%f251, %f250;
	st.local.f32 	[%rd148+24], %f251;
	ld.local.f32 	%f252, [%rd147+28];
	sub.f32 	%f253, %f252, %f303;
	abs.f32 	%f254, %f253;
	st.local.f32 	[%rd148+28], %f254;
	add.s32 	%r278, %r278, 8;
$L__BB1_109:
	setp.eq.s32 	%p91, %r43, 0;
	@%p91 bra 	$L__BB1_116;
	add.s32 	%r213, %r43, -1;
	setp.lt.u32 	%p92, %r213, 3;
	@%p92 bra 	$L__BB1_112;
	mul.wide.u32 	%rd149, %r278, 4;
	add.s64 	%rd150, %rd3, %rd149;
	ld.local.f32 	%f255, [%rd150];
	sub.f32 	%f256, %f255, %f303;
	abs.f32 	%f257, %f256;
	add.s64 	%rd151, %rd4, %rd149;
	st.local.f32 	[%rd151], %f257;
	ld.local.f32 	%f258, [%rd150+4];
	sub.f32 	%f259, %f258, %f303;
	abs.f32 	%f260, %f259;
	st.local.f32 	[%rd151+4], %f260;
	ld.local.f32 	%f261, [%rd150+8];
	sub.f32 	%f262, %f261, %f303;
	abs.f32 	%f263, %f262;
	st.local.f32 	[%rd151+8], %f263;
	ld.local.f32 	%f264, [%rd150+12];
	sub.f32 	%f265, %f264, %f303;
	abs.f32 	%f266, %f265;
	st.local.f32 	[%rd151+12], %f266;
	add.s32 	%r278, %r278, 4;
$L__BB1_112:
	setp.eq.s32 	%p93, %r44, 0;
	@%p93 bra 	$L__BB1_116;
	setp.eq.s32 	%p94, %r44, 1;
	mul.wide.u32 	%rd152, %r278, 4;
	add.s64 	%rd13, %rd3, %rd152;
	ld.local.f32 	%f267, [%rd13];
	sub.f32 	%f268, %f267, %f303;
	abs.f32 	%f269, %f268;
	add.s64 	%rd14, %rd4, %rd152;
	st.local.f32 	[%rd14], %f269;
	@%p94 bra 	$L__BB1_116;
	setp.eq.s32 	%p95, %r44, 2;
	ld.local.f32 	%f270, [%rd13+4];
	sub.f32 	%f271, %f270, %f303;
	abs.f32 	%f272, %f271;
	st.local.f32 	[%rd14+4], %f272;
	@%p95 bra 	$L__BB1_116;
	ld.local.f32 	%f273, [%rd13+8];
	sub.f32 	%f274, %f273, %f303;
	abs.f32 	%f275, %f274;
	st.local.f32 	[%rd14+8], %f275;
$L__BB1_116:
	setp.eq.s32 	%p96, %r23, 0;
	@%p96 bra 	$L__BB1_132;
	setp.lt.u32 	%p97, %r152, 2;
	@%p97 bra 	$L__BB1_131;
	mov.b32 	%r280, 0;
	mov.u32 	%r281, %r25;
$L__BB1_119:
	add.s32 	%r215, %r280, %r281;
	shr.s32 	%r216, %r215, 1;
	mul.wide.s32 	%rd153, %r280, 4;
	add.s64 	%rd154, %rd4, %rd153;
	ld.local.f32 	%f276, [%rd154];
	mul.wide.s32 	%rd155, %r216, 4;
	add.s64 	%rd156, %rd4, %rd155;
	ld.local.f32 	%f277, [%rd156];
	mul.wide.s32 	%rd157, %r281, 4;
	add.s64 	%rd158, %rd4, %rd157;
	ld.local.f32 	%f278, [%rd158];
	min.f32 	%f279, %f276, %f277;
	max.f32 	%f280, %f276, %f277;
	min.f32 	%f281, %f280, %f278;
	max.f32 	%f16, %f279, %f281;
	mov.u32 	%r287, %r281;
	mov.u32 	%r286, %r280;
	mov.u32 	%r285, %r280;
$L__BB1_120:
	mul.wide.s32 	%rd159, %r286, 4;
	add.s64 	%rd15, %rd4, %rd159;
	ld.local.f32 	%f17, [%rd15];
	setp.geu.f32 	%p98, %f17, %f16;
	@%p98 bra 	$L__BB1_122;
	mul.wide.s32 	%rd162, %r285, 4;
	add.s64 	%rd163, %rd4, %rd162;
	ld.local.f32 	%f283, [%rd163];
	st.local.f32 	[%rd163], %f17;
	st.local.f32 	[%rd15], %f283;
	add.s32 	%r285, %r285, 1;
	add.s32 	%r286, %r286, 1;
	bra.uni 	$L__BB1_125;
$L__BB1_122:
	setp.leu.f32 	%p99, %f17, %f16;
	@%p99 bra 	$L__BB1_124;
	mul.wide.s32 	%rd160, %r287, 4;
	add.s64 	%rd161, %rd4, %rd160;
	ld.local.f32 	%f282, [%rd161];
	st.local.f32 	[%rd15], %f282;
	st.local.f32 	[%rd161], %f17;
	add.s32 	%r287, %r287, -1;
	bra.uni 	$L__BB1_125;
$L__BB1_124:
	add.s32 	%r286, %r286, 1;
$L__BB1_125:
	setp.le.s32 	%p100, %r286, %r287;
	@%p100 bra 	$L__BB1_120;
	setp.ge.s32 	%p101, %r24, %r285;
	@%p101 bra 	$L__BB1_128;
	add.s32 	%r281, %r285, -1;
	bra.uni 	$L__BB1_130;
$L__BB1_128:
	setp.le.s32 	%p102, %r24, %r287;
	@%p102 bra 	$L__BB1_156;
	add.s32 	%r280, %r287, 1;
$L__BB1_130:
	setp.lt.s32 	%p103, %r280, %r281;
	@%p103 bra 	$L__BB1_119;
$L__BB1_131:
	ld.local.f32 	%f307, [%rd5];
	bra.uni 	$L__BB1_151;
$L__BB1_132:
	setp.lt.u32 	%p104, %r152, 2;
	@%p104 bra 	$L__BB1_146;
	mov.b32 	%r290, 0;
	mov.u32 	%r291, %r25;
$L__BB1_134:
	add.s32 	%r218, %r290, %r291;
	shr.s32 	%r219, %r218, 1;
	mul.wide.s32 	%rd164, %r290, 4;
	add.s64 	%rd165, %rd4, %rd164;
	ld.local.f32 	%f284, [%rd165];
	mul.wide.s32 	%rd166, %r219, 4;
	add.s64 	%rd167, %rd4, %rd166;
	ld.local.f32 	%f285, [%rd167];
	mul.wide.s32 	%rd168, %r291, 4;
	add.s64 	%rd169, %rd4, %rd168;
	ld.local.f32 	%f286, [%rd169];
	min.f32 	%f287, %f284, %f285;
	max.f32 	%f288, %f284, %f285;
	min.f32 	%f289, %f288, %f286;
	max.f32 	%f20, %f287, %f289;
	mov.u32 	%r297, %r291;
	mov.u32 	%r296, %r290;
	mov.u32 	%r295, %r290;
$L__BB1_135:
	mul.wide.s32 	%rd170, %r296, 4;
	add.s64 	%rd16, %rd4, %rd170;
	ld.local.f32 	%f21, [%rd16];
	setp.geu.f32 	%p105, %f21, %f20;
	@%p105 bra 	$L__BB1_137;
	mul.wide.s32 	%rd173, %r295, 4;
	add.s64 	%rd174, %rd4, %rd173;
	ld.local.f32 	%f291, [%rd174];
	st.local.f32 	[%rd174], %f21;
	st.local.f32 	[%rd16], %f291;
	add.s32 	%r295, %r295, 1;
	add.s32 	%r296, %r296, 1;
	bra.uni 	$L__BB1_140;
$L__BB1_137:
	setp.leu.f32 	%p106, %f21, %f20;
	@%p106 bra 	$L__BB1_139;
	mul.wide.s32 	%rd171, %r297, 4;
	add.s64 	%rd172, %rd4, %rd171;
	ld.local.f32 	%f290, [%rd172];
	st.local.f32 	[%rd16], %f290;
	st.local.f32 	[%rd172], %f21;
	add.s32 	%r297, %r297, -1;
	bra.uni 	$L__BB1_140;
$L__BB1_139:
	add.s32 	%r296, %r296, 1;
$L__BB1_140:
	setp.le.s32 	%p107, %r296, %r297;
	@%p107 bra 	$L__BB1_135;
	setp.ge.s32 	%p108, %r24, %r295;
	@%p108 bra 	$L__BB1_143;
	add.s32 	%r291, %r295, -1;
	bra.uni 	$L__BB1_145;
$L__BB1_143:
	setp.le.s32 	%p109, %r24, %r297;
	@%p109 bra 	$L__BB1_157;
	add.s32 	%r290, %r297, 1;
$L__BB1_145:
	setp.lt.s32 	%p110, %r290, %r291;
	@%p110 bra 	$L__BB1_134;
$L__BB1_146:
	ld.local.f32 	%f304, [%rd5];
$L__BB1_147:
	setp.lt.u32 	%p111, %r152, 3;
	ld.local.f32 	%f306, [%rd4];
	@%p111 bra 	$L__BB1_150;
	mov.b32 	%r300, 1;
$L__BB1_149:
	.pragma "nounroll";
	mul.wide.u32 	%rd175, %r300, 4;
	add.s64 	%rd176, %rd4, %rd175;
	ld.local.f32 	%f292, [%rd176];
	max.f32 	%f306, %f306, %f292;
	add.s32 	%r300, %r300, 1;
	setp.ne.s32 	%p112, %r300, %r42;
	@%p112 bra 	$L__BB1_149;
$L__BB1_150:
	add.f32 	%f293, %f304, %f306;
	sub.f32 	%f294, %f293, %f306;
	sub.f32 	%f295, %f293, %f294;
	sub.f32 	%f296, %f306, %f295;
	sub.f32 	%f297, %f304, %f294;
	add.f32 	%f298, %f297, %f296;
	mul.f32 	%f299, %f293, 0f3F000000;
	fma.rn.f32 	%f307, %f298, 0f3F000000, %f299;
$L__BB1_151:
	mad.lo.s32 	%r221, %r239, %r150, %r1;
	mul.wide.s32 	%rd177, %r221, 4;
	add.s64 	%rd178, %rd1, %rd177;
	st.global.f32 	[%rd178], %f307;
$L__BB1_152:
	add.s32 	%r239, %r239, 1;
	setp.eq.s32 	%p113, %r239, %r151;
	@%p113 bra 	$L__BB1_153;
	bra.uni 	$L__BB1_42;
$L__BB1_153:
	ret;
$L__BB1_154:
	ld.local.f32 	%f303, [%rd5];
	bra.uni 	$L__BB1_103;
$L__BB1_155:
	ld.local.f32 	%f300, [%rd5];
	bra.uni 	$L__BB1_99;
$L__BB1_156:
	ld.local.f32 	%f307, [%rd5];
	bra.uni 	$L__BB1_151;
$L__BB1_157:
	ld.local.f32 	%f304, [%rd5];
	bra.uni 	$L__BB1_147;

}


// ===== COMPILED SASS (sm_100) =====

	.target	sm_100

	.elftype	@"ET_EXEC"


//--------------------- .note.nv.tkinfo           --------------------------
	.section	.note.nv.tkinfo,"",@"SHT_NOTE"
	.sectionflags	@"SHF_NOTE_NV_TKINFO"
	.tkinfo
        /*0018*/ 	.word	0x00000002
        /*0030*/ 	.string	""
        /*0030*/ 	.string	"ptxas"
        /*0030*/ 	.string	"Cuda compilation tools, release 13.0, V13.0.88"
        /*0030*/ 	.string	"Build cuda_13.0.r13.0/compiler.36424714_0"
        /*0030*/ 	.string	"-arch sm_100 -m 64 "



//--------------------- .note.nv.cuinfo           --------------------------
	.section	.note.nv.cuinfo,"",@"SHT_NOTE"
	.sectionflags	@"SHF_NOTE_NV_CUINFO"
        /*0018*/ 	.short	0x0002
        /*001a*/ 	.short	0x0064
        /*001c*/ 	.short	0x0082
	.zero		2


//--------------------- .nv.info                  --------------------------
	.section	.nv.info,"",@"SHT_CUDA_INFO"
	.align	4


	//----- nvinfo : EIATTR_REGCOUNT
	.align		4
        /*0000*/ 	.byte	0x04, 0x2f
        /*0002*/ 	.short	(.L_1 - .L_0)
	.align		4
.L_0:
        /*0004*/ 	.word	index@(medium_ad_batch_f32)
        /*0008*/ 	.word	0x0000001a


	//----- nvinfo : EIATTR_FRAME_SIZE
	.align		4
.L_1:
        /*000c*/ 	.byte	0x04, 0x11
        /*000e*/ 	.short	(.L_3 - .L_2)
	.align		4
.L_2:
        /*0010*/ 	.word	index@(medium_ad_batch_f32)
        /*0014*/ 	.word	0x00001000


	//----- nvinfo : EIATTR_REGCOUNT
	.align		4
.L_3:
        /*0018*/ 	.byte	0x04, 0x2f
        /*001a*/ 	.short	(.L_5 - .L_4)
	.align		4
.L_4:
        /*001c*/ 	.word	index@(medium_ad_many_series_one_param_f32)
        /*0020*/ 	.word	0x00000020


	//----- nvinfo : EIATTR_FRAME_SIZE
	.align		4
.L_5:
        /*0024*/ 	.byte	0x04, 0x11
        /*0026*/ 	.short	(.L_7 - .L_6)
	.align		4
.L_6:
        /*0028*/ 	.word	index@(medium_ad_many_series_one_param_f32)
        /*002c*/ 	.word	0x00001000


	//----- nvinfo : EIATTR_MIN_STACK_SIZE
	.align		4
.L_7:
        /*0030*/ 	.byte	0x04, 0x12
        /*0032*/ 	.short	(.L_9 - .L_8)
	.align		4
.L_8:
        /*0034*/ 	.word	index@(medium_ad_many_series_one_param_f32)
        /*0038*/ 	.word	0x00001000


	//----- nvinfo : EIATTR_MIN_STACK_SIZE
	.align		4
.L_9:
        /*003c*/ 	.byte	0x04, 0x12
        /*003e*/ 	.short	(.L_11 - .L_10)
	.align		4
.L_10:
        /*0040*/ 	.word	index@(medium_ad_batch_f32)
        /*0044*/ 	.word	0x00001000
.L_11:


//--------------------- .nv.compat                --------------------------
	.section	.nv.compat,"",@"SHT_CUDA_COMPAT_INFO"
	.align	4
        /*0000*/ 	.byte	0x02, 0x09, 0x00, 0x00, 0x02, 0x02, 0x01, 0x00, 0x02, 0x05, 0x05, 0x00, 0x03, 0x07, 0x01, 0x01
        /*0010*/ 	.byte	0x02, 0x03, 0x00, 0x00, 0x02, 0x06, 0x01, 0x00, 0x04, 0x0b, 0x08, 0x00, 0x01, 0x00, 0x00, 0x00
        /*0020*/ 	.byte	0x00, 0x00, 0x00, 0x00


//--------------------- .nv.info.medium_ad_many_series_one_param_f32 --------------------------
	.section	.nv.info.medium_ad_many_series_one_param_f32,"",@"SHT_CUDA_INFO"
	.sectionflags	@""
	.align	4


	//----- nvinfo : EIATTR_CUDA_API_VERSION
	.align		4
        /*0000*/ 	.byte	0x04, 0x37
        /*0002*/ 	.short	(.L_13 - .L_12)
.L_12:
        /*0004*/ 	.word	0x00000082


	//----- nvinfo : EIATTR_KPARAM_INFO
	.align		4
.L_13:
        /*0008*/ 	.byte	0x04, 0x17
        /*000a*/ 	.short	(.L_15 - .L_14)
.L_14:
        /*000c*/ 	.word	0x00000000
        /*0010*/ 	.short	0x0005
        /*0012*/ 	.short	0x0020
        /*0014*/ 	.byte	0x00, 0xf5, 0x21, 0x00


	//----- nvinfo : EIATTR_KPARAM_INFO
	.align		4
.L_15:
        /*0018*/ 	.byte	0x04, 0x17
        /*001a*/ 	.short	(.L_17 - .L_16)
.L_16:
        /*001c*/ 	.word	0x00000000
        /*0020*/ 	.short	0x0004
        /*0022*/ 	.short	0x0018
        /*0024*/ 	.byte	0x00, 0xf5, 0x21, 0x00


	//----- nvinfo : EIATTR_KPARAM_INFO
	.align		4
.L_17:
        /*0028*/ 	.byte	0x04, 0x17
        /*002a*/ 	.short	(.L_19 - .L_18)
.L_18:
        /*002c*/ 	.word	0x00000000
        /*0030*/ 	.short	0x0003
        /*0032*/ 	.short	0x0010
        /*0034*/ 	.byte	0x00, 0xf0, 0x11, 0x00


	//----- nvinfo : EIATTR_KPARAM_INFO
	.align		4
.L_19:
        /*0038*/ 	.byte	0x04, 0x17
        /*003a*/ 	.short	(.L_21 - .L_20)
.L_20:
        /*003c*/ 	.word	0x00000000
        /*0040*/ 	.short	0x0002
        /*0042*/ 	.short	0x000c
        /*0044*/ 	.byte	0x00, 0xf0, 0x11, 0x00


	//----- nvinfo : EIATTR_KPARAM_INFO
	.align		4
.L_21:
        /*0048*/ 	.byte	0x04, 0x17
        /*004a*/ 	.short	(.L_23 - .L_22)
.L_22:
        /*004c*/ 	.word	0x00000000
        /*0050*/ 	.short	0x0001
        /*0052*/ 	.short	0x0008
        /*0054*/ 	.byte	0x00, 0xf0, 0x11, 0x00


	//----- nvinfo : EIATTR_KPARAM_INFO
	.align		4
.L_23:
        /*0058*/ 	.byte	0x04, 0x17
        /*005a*/ 	.short	(.L_25 - .L_24)
.L_24:
        /*005c*/ 	.word	0x00000000
        /*0060*/ 	.short	0x0000
        /*0062*/ 	.short	0x0000
        /*0064*/ 	.byte	0x00, 0xf5, 0x21, 0x00


	//----- nvinfo : EIATTR_SPARSE_MMA_MASK
	.align		4
.L_25:
        /*0068*/ 	.byte	0x03, 0x50
        /*006a*/ 	.short	0x0000


	//----- nvinfo : EIATTR_MAXREG_COUNT
	.align		4
        /*006c*/ 	.byte	0x03, 0x1b
        /*006e*/ 	.short	0x00ff


	//----- nvinfo : EIATTR_MERCURY_ISA_VERSION
	.align		4
        /*0070*/ 	.byte	0x03, 0x5f
        /*0072*/ 	.short	0x0101


	//----- nvinfo : EIATTR_VRC_CTA_INIT_COUNT
	.align		4
        /*0074*/ 	.byte	0x02, 0x4a
	.zero		1
	.zero		1


	//----- nvinfo : EIATTR_EXIT_INSTR_OFFSETS
	.align		4
        /*0078*/ 	.byte	0x04, 0x1c
        /*007a*/ 	.short	(.L_27 - .L_26)


	//   ....[0]....
.L_26:
        /*007c*/ 	.word	0x00000080


	//   ....[1]....
        /*0080*/ 	.word	0x00000100


	//   ....[2]....
        /*0084*/ 	.word	0x000002f0


	//   ....[3]....
        /*0088*/ 	.word	0x00000400


	//   ....[4]....
        /*008c*/ 	.word	0x000004d0


	//   ....[5]....
        /*0090*/ 	.word	0x00000530


	//   ....[6]....
        /*0094*/ 	.word	0x00000a40


	//   ....[7]....
        /*0098*/ 	.word	0x00000c30


	//   ....[8]....
        /*009c*/ 	.word	0x00000df0


	//   ....[9]....
        /*00a0*/ 	.word	0x00003580


	//   ....[10]....
        /*00a4*/ 	.word	0x000037a0


	//   ....[11]....
        /*00a8*/ 	.word	0x00003a70


	//----- nvinfo : EIATTR_CRS_STACK_SIZE
	.align		4
.L_27:
        /*00ac*/ 	.byte	0x04, 0x1e
        /*00ae*/ 	.short	(.L_29 - .L_28)
.L_28:
        /*00b0*/ 	.word	0x00000000


	//----- nvinfo : EIATTR_CBANK_PARAM_SIZE
	.align		4
.L_29:
        /*00b4*/ 	.byte	0x03, 0x19
        /*00b6*/ 	.short	0x0028


	//----- nvinfo : EIATTR_PARAM_CBANK
	.align		4
        /*00b8*/ 	.byte	0x04, 0x0a
        /*00ba*/ 	.short	(.L_31 - .L_30)
	.align		4
.L_30:
        /*00bc*/ 	.word	index@(.nv.constant0.medium_ad_many_series_one_param_f32)
        /*00c0*/ 	.short	0x0380
        /*00c2*/ 	.short	0x0028


	//----- nvinfo : EIATTR_SW_WAR
	.align		4
.L_31:
        /*00c4*/ 	.byte	0x04, 0x36
        /*00c6*/ 	.short	(.L_33 - .L_32)
.L_32:
        /*00c8*/ 	.word	0x00000008
.L_33:


//--------------------- .nv.info.medium_ad_batch_f32 --------------------------
	.section	.nv.info.medium_ad_batch_f32,"",@"SHT_CUDA_INFO"
	.sectionflags	@""
	.align	4


	//----- nvinfo : EIATTR_CUDA_API_VERSION
	.align		4
        /*0000*/ 	.byte	0x04, 0x37
        /*0002*/ 	.short	(.L_35 - .L_34)
.L_34:
        /*0004*/ 	.word	0x00000082


	//----- nvinfo : EIATTR_KPARAM_INFO
	.align		4
.L_35:
        /*0008*/ 	.byte	0x04, 0x17
        /*000a*/ 	.short	(.L_37 - .L_36)
.L_36:
        /*000c*/ 	.word	0x00000000
        /*0010*/ 	.short	0x0005
        /*0012*/ 	.short	0x0020
        /*0014*/ 	.byte	0x00, 0xf5, 0x21, 0x00


	//----- nvinfo : EIATTR_KPARAM_INFO
	.align		4
.L_37:
        /*0018*/ 	.byte	0x04, 0x17
        /*001a*/ 	.short	(.L_39 - .L_38)
.L_38:
        /*001c*/ 	.word	0x00000000
        /*0020*/ 	.short	0x0004
        /*0022*/ 	.short	0x0018
        /*0024*/ 	.byte	0x00, 0xf0, 0x11, 0x00


	//----- nvinfo : EIATTR_KPARAM_INFO
	.align		4
.L_39:
        /*0028*/ 	.byte	0x04, 0x17
        /*002a*/ 	.short	(.L_41 - .L_40)
.L_40:
        /*002c*/ 	.word	0x00000000
        /*0030*/ 	.short	0x0003
        /*0032*/ 	.short	0x0010
        /*0034*/ 	.byte	0x00, 0xf5, 0x21, 0x00


	//----- nvinfo : EIATTR_KPARAM_INFO
	.align		4
.L_41:
        /*0038*/ 	.byte	0x04, 0x17
        /*003a*/ 	.short	(.L_43 - .L_42)
.L_42:
        /*003c*/ 	.word	0x00000000
        /*0040*/ 	.short	0x0002
        /*0042*/ 	.short	0x000c
        /*0044*/ 	.byte	0x00, 0xf0, 0x11, 0x00


	//----- nvinfo : EIATTR_KPARAM_INFO
	.align		4
.L_43:
        /*0048*/ 	.byte	0x04, 0x17
        /*004a*/ 	.short	(.L_45 - .L_44)
.L_44:
        /*004c*/ 	.word	0x00000000
        /*0050*/ 	.short	0x0001
        /*0052*/ 	.short	0x0008
        /*0054*/ 	.byte	0x00, 0xf0, 0x11, 0x00


	//----- nvinfo : EIATTR_KPARAM_INFO
	.align		4
.L_45:
        /*0058*/ 	.byte	0x04, 0x17
        /*005a*/ 	.short	(.L_47 - .L_46)
.L_46:
        /*005c*/ 	.word	0x00000000
        /*0060*/ 	.short	0x0000
        /*0062*/ 	.short	0x0000
        /*0064*/ 	.byte	0x00, 0xf5, 0x21, 0x00


	//----- nvinfo : EIATTR_SPARSE_MMA_MASK
	.align		4
.L_47:
        /*0068*/ 	.byte	0x03, 0x50
        /*006a*/ 	.short	0x0000


	//----- nvinfo : EIATTR_MAXREG_COUNT
	.align		4
        /*006c*/ 	.byte	0x03, 0x1b
        /*006e*/ 	.short	0x00ff


	//----- nvinfo : EIATTR_MERCURY_ISA_VERSION
	.align		4
        /*0070*/ 	.byte	0x03, 0x5f
        /*0072*/ 	.short	0x0101


	//----- nvinfo : EIATTR_VRC_CTA_INIT_COUNT
	.align		4
        /*0074*/ 	.byte	0x02, 0x4a
	.zero		1
	.zero		1


	//----- nvinfo : EIATTR_EXIT_INSTR_OFFSETS
	.align		4
        /*0078*/ 	.byte	0x04, 0x1c
        /*007a*/ 	.short	(.L_49 - .L_48)


	//   ....[0]....
.L_48:
        /*007c*/ 	.word	0x00000050


	//   ....[1]....
        /*0080*/ 	.word	0x000000c0


	//   ....[2]....
        /*0084*/ 	.word	0x00000130


	//   ....[3]....
        /*0088*/ 	.word	0x00001ac0


	//----- nvinfo : EIATTR_CRS_STACK_SIZE
	.align		4
.L_49:
        /*008c*/ 	.byte	0x04, 0x1e
        /*008e*/ 	.short	(.L_51 - .L_50)
.L_50:
        /*0090*/ 	.word	0x00000000


	//----- nvinfo : EIATTR_CBANK_PARAM_SIZE
	.align		4
.L_51:
        /*0094*/ 	.byte	0x03, 0x19
        /*0096*/ 	.short	0x0028


	//----- nvinfo : EIATTR_PARAM_CBANK
	.align		4
        /*0098*/ 	.byte	0x04, 0x0a
        /*009a*/ 	.short	(.L_53 - .L_52)
	.align		4
.L_52:
        /*009c*/ 	.word	index@(.nv.constant0.medium_ad_batch_f32)
        /*00a0*/ 	.short	0x0380
        /*00a2*/ 	.short	0x0028


	//----- nvinfo : EIATTR_SW_WAR
	.align		4
.L_53:
        /*00a4*/ 	.byte	0x04, 0x36
        /*00a6*/ 	.short	(.L_55 - .L_54)
.L_54:
        /*00a8*/ 	.word	0x00000008
.L_55:


//--------------------- .nv.callgraph             --------------------------
	.section	.nv.callgraph,"",@"SHT_CUDA_CALLGRAPH"
	.align	4
	.sectionentsize	8
	.align		4
        /*0000*/ 	.word	0x00000000
	.align		4
        /*0004*/ 	.word	0xffffffff
	.align		4
        /*0008*/ 	.word	0x00000000
	.align		4
        /*000c*/ 	.word	0xfffffffe
	.align		4
        /*0010*/ 	.word	0x00000000
	.align		4
        /*0014*/ 	.word	0xfffffffd
	.align		4
        /*0018*/ 	.word	0x00000000
	.align		4
        /*001c*/ 	.word	0xfffffffc


//--------------------- .text.medium_ad_many_series_one_param_f32 --------------------------
	.section	.text.medium_ad_many_series_one_param_f32,"ax",@progbits
	.align	128
        .global         medium_ad_many_series_one_param_f32
        .type           medium_ad_many_series_one_param_f32,@function
        .size           medium_ad_many_series_one_param_f32,(.L_x_167 - medium_ad_many_series_one_param_f32)
        .other          medium_ad_many_series_one_param_f32,@"STO_CUDA_ENTRY STV_DEFAULT"
medium_ad_many_series_one_param_f32:
.text.medium_ad_many_series_one_param_f32:
[----:B------:R-:W0:Y:S01]  /*0000*/  LDC R1, c[0x0][0x37c] ;  /* 0x0000df00ff017b82 */ /* 0x000e220000000800 */
[----:B------:R-:W1:Y:S07]  /*0010*/  S2R R5, SR_TID.X ;  /* 0x0000000000057919 */ /* 0x000e6e0000002100 */
[----:B------:R-:W1:Y:S01]  /*0020*/  S2UR UR4, SR_CTAID.X ;  /* 0x00000000000479c3 */ /* 0x000e620000002500 */
[----:B0-----:R-:W-:-:S07]  /*0030*/  VIADD R1, R1, 0xfffff000 ;  /* 0xfffff00001017836 */ /* 0x001fce0000000000 */
[----:B------:R-:W1:Y:S08]  /*0040*/  LDC R22, c[0x0][0x360] ;  /* 0x0000d800ff167b82 */ /* 0x000e700000000800 */
[----:B------:R-:W0:Y:S01]  /*0050*/  LDC R3, c[0x0][0x388] ;  /* 0x0000e200ff037b82 */ /* 0x000e220000000800 */
[----:B-1----:R-:W-:-:S05]  /*0060*/  IMAD R22, R22, UR4, R5 ;  /* 0x0000000416167c24 */ /* 0x002fca000f8e0205 */
[----:B0-----:R-:W-:-:S13]  /*0070*/  ISETP.GE.AND P0, PT, R22, R3, PT ;  /* 0x000000031600720c */ /* 0x001fda0003f06270 */
[----:B------:R-:W-:Y:S05]  /*0080*/  @P0 EXIT ;  /* 0x000000000000094d */ /* 0x000fea0003800000 */
[----:B------:R-:W0:Y:S01]  /*0090*/  LDC R4, c[0x0][0x390] ;  /* 0x0000e400ff047b82 */ /* 0x000e220000000800 */
[----:B------:R-:W1:Y:S01]  /*00a0*/  LDCU.64 UR4, c[0x0][0x358] ;  /* 0x00006b00ff0477ac */ /* 0x000e620008000a00 */
[----:B0-----:R-:W-:-:S05]  /*00b0*/  VIADD R0, R4, 0xfffffdff ;  /* 0xfffffdff04007836 */ /* 0x001fca0000000000 */
[----:B------:R-:W-:-:S13]  /*00c0*/  ISETP.GT.U32.AND P0, PT, R0, -0x201, PT ;  /* 0xfffffdff0000780c */ /* 0x000fda0003f04070 */
[----:B-1----:R-:W-:Y:S05]  /*00d0*/  @P0 BRA `(.L_x_0) ;  /* 0x0000000400180947 */ /* 0x002fea0003800000 */
[----:B------:R-:W0:Y:S02]  /*00e0*/  LDC R0, c[0x0][0x38c] ;  /* 0x0000e300ff007b82 */ /* 0x000e240000000800 */
[----:B0-----:R-:W-:-:S13]  /*00f0*/  ISETP.GE.AND P0, PT, R0, 0x1, PT ;  /* 0x000000010000780c */ /* 0x001fda0003f06270 */
[----:B------:R-:W-:Y:S05]  /*0100*/  @!P0 EXIT ;  /* 0x000000000000894d */ /* 0x000fea0003800000 */
[C---:B------:R-:W-:Y:S01]  /*0110*/  ISETP.GE.U32.AND P0, PT, R0.reuse, 0x8, PT ;  /* 0x000000080000780c */ /* 0x040fe20003f06070 */
[----:B------:R-:W-:Y:S01]  /*0120*/  HFMA2 R2, -RZ, RZ, 0, 0 ;  /* 0x00000000ff027431 */ /* 0x000fe200000001ff */
[----:B------:R-:W-:-:S04]  /*0130*/  LOP3.LUT R26, R0, 0x7, RZ, 0xc0, !PT ;  /* 0x00000007001a7812 */ /* 0x000fc800078ec0ff */
[----:B------:R-:W-:-:S07]  /*0140*/  ISETP.NE.AND P1, PT, R26, RZ, PT ;  /* 0x000000ff1a00720c */ /* 0x000fce0003f25270 */
[----:B------:R-:W-:Y:S06]  /*0150*/  @!P0 BRA `(.L_x_1) ;  /* 0x0000000000648947 */ /* 0x000fec0003800000 */
[----:B------:R-:W0:Y:S01]  /*0160*/  LDC.64 R4, c[0x0][0x3a0] ;  /* 0x0000e800ff047b82 */ /* 0x000e220000000a00 */
[----:B------:R-:W-:Y:S01]  /*0170*/  LOP3.LUT R2, R0, 0x7ffffff8, RZ, 0xc0, !PT ;  /* 0x7ffffff800027812 */ /* 0x000fe200078ec0ff */
[----:B------:R-:W-:-:S04]  /*0180*/  IMAD.MOV.U32 R24, RZ, RZ, R22 ;  /* 0x000000ffff187224 */ /* 0x000fc800078e0016 */
[----:B------:R-:W-:-:S07]  /*0190*/  IMAD.MOV R23, RZ, RZ, -R2 ;  /* 0x000000ffff177224 */ /* 0x000fce00078e0a02 */
.L_x_2:
[----:B01----:R-:W-:Y:S01]  /*01a0*/  IMAD.WIDE R14, R24, 0x4, R4 ;  /* 0x00000004180e7825 */ /* 0x003fe200078e0204 */
[----:B------:R-:W-:-:S03]  /*01b0*/  MOV R25, 0x7fc00000 ;  /* 0x7fc0000000197802 */ /* 0x000fc60000000f00 */
[----:B------:R-:W-:Y:S02]  /*01c0*/  VIADD R23, R23, 0x8 ;  /* 0x0000000817177836 */ /* 0x000fe40000000000 */
[----:B------:R-:W-:Y:S01]  /*01d0*/  IMAD.WIDE R18, R3, 0x4, R14 ;  /* 0x0000000403127825 */ /* 0x000fe200078e020e */
[----:B------:R1:W-:Y:S02]  /*01e0*/  STG.E desc[UR4][R14.64], R25 ;  /* 0x000000190e007986 */ /* 0x0003e4000c101904 */
[----:B------:R-:W-:Y:S01]  /*01f0*/  ISETP.NE.AND P0, PT, R23, RZ, PT ;  /* 0x000000ff1700720c */ /* 0x000fe20003f05270 */
[C---:B------:R-:W-:Y:S01]  /*0200*/  IMAD R24, R3.reuse, 0x8, R24 ;  /* 0x0000000803187824 */ /* 0x040fe200078e0218 */
[----:B------:R1:W-:Y:S01]  /*0210*/  STG.E desc[UR4][R18.64], R25 ;  /* 0x0000001912007986 */ /* 0x0003e2000c101904 */
[----:B------:R-:W-:-:S05]  /*0220*/  IMAD.WIDE R16, R3, 0x4, R18 ;  /* 0x0000000403107825 */ /* 0x000fca00078e0212 */
        /* <DEDUP_REMOVED lines=11> */
[----:B------:R-:W-:Y:S05]  /*02e0*/  @P0 BRA `(.L_x_2) ;  /* 0xfffffffc00ac0947 */ /* 0x000fea000383ffff */
.L_x_1:
[----:B------:R-:W-:Y:S05]  /*02f0*/  @!P1 EXIT ;  /* 0x000000000000994d */ /* 0x000fea0003800000 */
[----:B------:R-:W-:Y:S02]  /*0300*/  ISETP.GE.U32.AND P0, PT, R26, 0x4, PT ;  /* 0x000000041a00780c */ /* 0x000fe40003f06070 */
[----:B-1----:R-:W-:-:S04]  /*0310*/  LOP3.LUT R12, R0, 0x3, RZ, 0xc0, !PT ;  /* 0x00000003000c7812 */ /* 0x002fc800078ec0ff */
[----:B------:R-:W-:-:S07]  /*0320*/  ISETP.NE.AND P1, PT, R12, RZ, PT ;  /* 0x000000ff0c00720c */ /* 0x000fce0003f25270 */
[----:B------:R-:W-:Y:S06]  /*0330*/  @!P0 BRA `(.L_x_3) ;  /* 0x0000000000308947 */ /* 0x000fec0003800000 */
[----:B------:R-:W0:Y:S01]  /*0340*/  LDC.64 R4, c[0x0][0x3a0] ;  /* 0x0000e800ff047b82 */ /* 0x000e220000000a00 */
[C---:B------:R-:W-:Y:S01]  /*0350*/  IMAD R7, R2.reuse, R3, R22 ;  /* 0x0000000302077224 */ /* 0x040fe200078e0216 */
[----:B------:R-:W-:Y:S01]  /*0360*/  MOV R13, 0x7fc00000 ;  /* 0x7fc00000000d7802 */ /* 0x000fe20000000f00 */
[----:B------:R-:W-:Y:S02]  /*0370*/  VIADD R2, R2, 0x4 ;  /* 0x0000000402027836 */ /* 0x000fe40000000000 */
[----:B0-----:R-:W-:-:S05]  /*0380*/  IMAD.WIDE R4, R7, 0x4, R4 ;  /* 0x0000000407047825 */ /* 0x001fca00078e0204 */
[----:B------:R0:W-:Y:S01]  /*0390*/  STG.E desc[UR4][R4.64], R13 ;  /* 0x0000000d04007986 */ /* 0x0001e2000c101904 */
[----:B------:R-:W-:-:S05]  /*03a0*/  IMAD.WIDE R6, R3, 0x4, R4 ;  /* 0x0000000403067825 */ /* 0x000fca00078e0204 */
[----:B------:R0:W-:Y:S01]  /*03b0*/  STG.E desc[UR4][R6.64], R13 ;  /* 0x0000000d06007986 */ /* 0x0001e2000c101904 */
[----:B------:R-:W-:-:S05]  /*03c0*/  IMAD.WIDE R8, R3, 0x4, R6 ;  /* 0x0000000403087825 */ /* 0x000fca00078e0206 */
[----:B------:R0:W-:Y:S01]  /*03d0*/  STG.E desc[UR4][R8.64], R13 ;  /* 0x0000000d08007986 */ /* 0x0001e2000c101904 */
[----:B------:R-:W-:-:S05]  /*03e0*/  IMAD.WIDE R10, R3, 0x4, R8 ;  /* 0x00000004030a7825 */ /* 0x000fca00078e0208 */
[----:B------:R0:W-:Y:S02]  /*03f0*/  STG.E desc[UR4][R10.64], R13 ;  /* 0x0000000d0a007986 */ /* 0x0001e4000c101904 */
.L_x_3:
[----:B------:R-:W-:Y:S05]  /*0400*/  @!P1 EXIT ;  /* 0x000000000000994d */ /* 0x000fea0003800000 */
[----:B------:R-:W-:Y:S02]  /*0410*/  ISETP.NE.AND P0, PT, R12, 0x1, PT ;  /* 0x000000010c00780c */ /* 0x000fe40003f05270 */
[----:B------:R-:W-:-:S04]  /*0420*/  LOP3.LUT R0, R0, 0x1, RZ, 0xc0, !PT ;  /* 0x0000000100007812 */ /* 0x000fc800078ec0ff */
[----:B------:R-:W-:-:S07]  /*0430*/  ISETP.NE.U32.AND P1, PT, R0, 0x1, PT ;  /* 0x000000010000780c */ /* 0x000fce0003f25070 */
[----:B------:R-:W-:Y:S06]  /*0440*/  @!P0 BRA `(.L_x_4) ;  /* 0x0000000000208947 */ /* 0x000fec0003800000 */
[----:B0-----:R-:W0:Y:S01]  /*0450*/  LDC.64 R4, c[0x0][0x3a0] ;  /* 0x0000e800ff047b82 */ /* 0x001e220000000a00 */
[C---:B------:R-:W-:Y:S01]  /*0460*/  IMAD R7, R2.reuse, R3, R22 ;  /* 0x0000000302077224 */ /* 0x040fe200078e0216 */
[----:B------:R-:W-:Y:S01]  /*0470*/  IADD3 R2, PT, PT, R2, 0x2, RZ ;  /* 0x0000000202027810 */ /* 0x000fe20007ffe0ff */
[----:B------:R-:W-:Y:S02]  /*0480*/  IMAD.MOV.U32 R9, RZ, RZ, 0x7fc00000 ;  /* 0x7fc00000ff097424 */ /* 0x000fe400078e00ff */
[----:B0-----:R-:W-:-:S05]  /*0490*/  IMAD.WIDE R4, R7, 0x4, R4 ;  /* 0x0000000407047825 */ /* 0x001fca00078e0204 */
[----:B------:R1:W-:Y:S01]  /*04a0*/  STG.E desc[UR4][R4.64], R9 ;  /* 0x0000000904007986 */ /* 0x0003e2000c101904 */
[----:B------:R-:W-:-:S05]  /*04b0*/  IMAD.WIDE R6, R3, 0x4, R4 ;  /* 0x0000000403067825 */ /* 0x000fca00078e0204 */
[----:B------:R1:W-:Y:S02]  /*04c0*/  STG.E desc[UR4][R6.64], R9 ;  /* 0x0000000906007986 */ /* 0x0003e4000c101904 */
.L_x_4:
[----:B------:R-:W-:Y:S05]  /*04d0*/  @P1 EXIT ;  /* 0x000000000000194d */ /* 0x000fea0003800000 */
[----:B01----:R-:W0:Y:S01]  /*04e0*/  LDC.64 R4, c[0x0][0x3a0] ;  /* 0x0000e800ff047b82 */ /* 0x003e220000000a00 */
[----:B------:R-:W-:Y:S02]  /*04f0*/  IMAD R3, R2, R3, R22 ;  /* 0x0000000302037224 */ /* 0x000fe400078e0216 */
[----:B------:R-:W-:Y:S02]  /*0500*/  IMAD.MOV.U32 R7, RZ, RZ, 0x7fc00000 ;  /* 0x7fc00000ff077424 */ /* 0x000fe400078e00ff */
[----:B0-----:R-:W-:-:S05]  /*0510*/  IMAD.WIDE R2, R3, 0x4, R4 ;  /* 0x0000000403027825 */ /* 0x001fca00078e0204 */
[----:B------:R-:W-:Y:S01]  /*0520*/  STG.E desc[UR4][R2.64], R7 ;  /* 0x0000000702007986 */ /* 0x000fe2000c101904 */
[----:B------:R-:W-:Y:S05]  /*0530*/  EXIT ;  /* 0x000000000000794d */ /* 0x000fea0003800000 */
.L_x_0:
[----:B------:R-:W0:Y:S01]  /*0540*/  LDC.64 R6, c[0x0][0x398] ;  /* 0x0000e600ff067b82 */ /* 0x000e220000000a00 */
[----:B------:R-:W1:Y:S01]  /*0550*/  LDCU UR6, c[0x0][0x38c] ;  /* 0x00007180ff0677ac */ /* 0x000e620008000800 */
[----:B0-----:R-:W-:-:S06]  /*0560*/  IMAD.WIDE R6, R22, 0x4, R6 ;  /* 0x0000000416067825 */ /* 0x001fcc00078e0206 */
[----:B------:R-:W2:Y:S01]  /*0570*/  LDG.E.CONSTANT R6, desc[UR4][R6.64] ;  /* 0x0000000406067981 */ /* 0x000ea2000c1e9900 */
[----:B------:R-:W-:Y:S01]  /*0580*/  BSSY.RECONVERGENT B0, `(.L_x_5) ;  /* 0x000004a000007945 */ /* 0x000fe20003800200 */
[----:B--2---:R-:W-:-:S05]  /*0590*/  VIMNMX R5, PT, PT, RZ, R6, !PT ;  /* 0x00000006ff057248 */ /* 0x004fca0007fe0100 */
[----:B------:R-:W-:-:S05]  /*05a0*/  IMAD.IADD R2, R5, 0x1, R4 ;  /* 0x0000000105027824 */ /* 0x000fca00078e0204 */
[----:B------:R-:W-:-:S04]  /*05b0*/  IADD3 R21, PT, PT, R2, -0x1, RZ ;  /* 0xffffffff02157810 */ /* 0x000fc80007ffe0ff */
[----:B-1----:R-:W-:-:S04]  /*05c0*/  VIMNMX R0, PT, PT, R21, UR6, PT ;  /* 0x0000000615007c48 */ /* 0x002fc8000bfe0100 */
[----:B------:R-:W-:-:S13]  /*05d0*/  ISETP.GE.AND P0, PT, R0, 0x1, PT ;  /* 0x000000010000780c */ /* 0x000fda0003f06270 */
[----:B------:R-:W-:Y:S05]  /*05e0*/  @!P0 BRA `(.L_x_6) ;  /* 0x00000004000c8947 */ /* 0x000fea0003800000 */
[C---:B------:R-:W-:Y:S01]  /*05f0*/  ISETP.GE.U32.AND P0, PT, R0.reuse, 0x8, PT ;  /* 0x000000080000780c */ /* 0x040fe20003f06070 */
[----:B------:R-:W-:Y:S01]  /*0600*/  BSSY.RECONVERGENT B1, `(.L_x_7) ;  /* 0x000001d000017945 */ /* 0x000fe20003800200 */
[----:B------:R-:W-:Y:S01]  /*0610*/  LOP3.LUT R23, R0, 0x7, RZ, 0xc0, !PT ;  /* 0x0000000700177812 */ /* 0x000fe200078ec0ff */
[----:B------:R-:W-:-:S03]  /*0620*/  IMAD.MOV.U32 R5, RZ, RZ, RZ ;  /* 0x000000ffff057224 */ /* 0x000fc600078e00ff */
[----:B------:R-:W-:-:S07]  /*0630*/  ISETP.NE.AND P1, PT, R23, RZ, PT ;  /* 0x000000ff1700720c */ /* 0x000fce0003f25270 */
[----:B------:R-:W-:Y:S06]  /*0640*/  @!P0 BRA `(.L_x_8) ;  /* 0x0000000000608947 */ /* 0x000fec0003800000 */
[----:B------:R-:W0:Y:S01]  /*0650*/  LDC.64 R6, c[0x0][0x3a0] ;  /* 0x0000e800ff067b82 */ /* 0x000e220000000a00 */
[----:B------:R-:W-:Y:S01]  /*0660*/  LOP3.LUT R5, R0, 0x7ffffff8, RZ, 0xc0, !PT ;  /* 0x7ffffff800057812 */ /* 0x000fe200078ec0ff */
[----:B------:R-:W-:-:S07]  /*0670*/  IMAD.MOV.U32 R20, RZ, RZ, RZ ;  /* 0x000000ffff147224 */ /* 0x000fce00078e00ff */
.L_x_9:
[C---:B-1----:R-:W-:Y:S01]  /*0680*/  IMAD R25, R20.reuse, R3, R22 ;  /* 0x0000000314197224 */ /* 0x042fe200078e0216 */
[----:B------:R-:W-:Y:S01]  /*0690*/  MOV R29, 0x7fc00000 ;  /* 0x7fc00000001d7802 */ /* 0x000fe20000000f00 */
[----:B------:R-:W-:Y:S02]  /*06a0*/  VIADD R20, R20, 0x8 ;  /* 0x0000000814147836 */ /* 0x000fe40000000000 */
[----:B0-----:R-:W-:-:S03]  /*06b0*/  IMAD.WIDE R24, R25, 0x4, R6 ;  /* 0x0000000419187825 */ /* 0x001fc600078e0206 */
[----:B------:R-:W-:Y:S02]  /*06c0*/  ISETP.NE.AND P0, PT, R20, R5, PT ;  /* 0x000000051400720c */ /* 0x000fe40003f05270 */
        /* <DEDUP_REMOVED lines=16> */
.L_x_8:
[----:B------:R-:W-:Y:S05]  /*07d0*/  BSYNC.RECONVERGENT B1 ;  /* 0x0000000000017941 */ /* 0x000fea0003800200 */
.L_x_7:
[----:B------:R-:W-:Y:S05]  /*07e0*/  @!P1 BRA `(.L_x_6) ;  /* 0x00000000008c9947 */ /* 0x000fea0003800000 */
[----:B------:R-:W-:Y:S01]  /*07f0*/  ISETP.GE.U32.AND P0, PT, R23, 0x4, PT ;  /* 0x000000041700780c */ /* 0x000fe20003f06070 */
[----:B------:R-:W-:Y:S01]  /*0800*/  BSSY.RECONVERGENT B1, `(.L_x_10) ;  /* 0x0000010000017945 */ /* 0x000fe20003800200 */
[----:B-1----:R-:W-:-:S04]  /*0810*/  LOP3.LUT R14, R0, 0x3, RZ, 0xc0, !PT ;  /* 0x00000003000e7812 */ /* 0x002fc800078ec0ff */
[----:B------:R-:W-:-:S07]  /*0820*/  ISETP.NE.AND P1, PT, R14, RZ, PT ;  /* 0x000000ff0e00720c */ /* 0x000fce0003f25270 */
[----:B------:R-:W-:Y:S06]  /*0830*/  @!P0 BRA `(.L_x_11) ;  /* 0x0000000000308947 */ /* 0x000fec0003800000 */
[----:B------:R-:W0:Y:S01]  /*0840*/  LDC.64 R6, c[0x0][0x3a0] ;  /* 0x0000e800ff067b82 */ /* 0x000e220000000a00 */
[C---:B------:R-:W-:Y:S01]  /*0850*/  IMAD R9, R5.reuse, R3, R22 ;  /* 0x0000000305097224 */ /* 0x040fe200078e0216 */
[----:B------:R-:W-:Y:S01]  /*0860*/  IADD3 R5, PT, PT, R5, 0x4, RZ ;  /* 0x0000000405057810 */ /* 0x000fe20007ffe0ff */
[----:B------:R-:W-:Y:S02]  /*0870*/  IMAD.MOV.U32 R15, RZ, RZ, 0x7fc00000 ;  /* 0x7fc00000ff0f7424 */ /* 0x000fe400078e00ff */
        /* <DEDUP_REMOVED lines=8> */
.L_x_11:
[----:B------:R-:W-:Y:S05]  /*0900*/  BSYNC.RECONVERGENT B1 ;  /* 0x0000000000017941 */ /* 0x000fea0003800200 */
.L_x_10:
[----:B------:R-:W-:Y:S05]  /*0910*/  @!P1 BRA `(.L_x_6) ;  /* 0x0000000000409947 */ /* 0x000fea0003800000 */
[----:B------:R-:W-:Y:S02]  /*0920*/  ISETP.NE.AND P0, PT, R14, 0x1, PT ;  /* 0x000000010e00780c */ /* 0x000fe40003f05270 */
[----:B------:R-:W-:-:S04]  /*0930*/  LOP3.LUT R0, R0, 0x1, RZ, 0xc0, !PT ;  /* 0x0000000100007812 */ /* 0x000fc800078ec0ff */
[----:B------:R-:W-:-:S07]  /*0940*/  ISETP.NE.U32.AND P1, PT, R0, 0x1, PT ;  /* 0x000000010000780c */ /* 0x000fce0003f25070 */
[----:B0-----:R-:W0:Y:S01]  /*0950*/  @P0 LDC.64 R6, c[0x0][0x3a0] ;  /* 0x0000e800ff060b82 */ /* 0x001e220000000a00 */
[C---:B------:R-:W-:Y:S02]  /*0960*/  @P0 IMAD R9, R5.reuse, R3, R22 ;  /* 0x0000000305090224 */ /* 0x040fe400078e0216 */
[----:B------:R-:W-:-:S05]  /*0970*/  @P0 VIADD R5, R5, 0x2 ;  /* 0x0000000205050836 */ /* 0x000fca0000000000 */
[----:B------:R-:W1:Y:S01]  /*0980*/  @!P1 LDC.64 R12, c[0x0][0x3a0] ;  /* 0x0000e800ff0c9b82 */ /* 0x000e620000000a00 */
[----:B0-----:R-:W-:-:S04]  /*0990*/  @P0 IMAD.WIDE R8, R9, 0x4, R6 ;  /* 0x0000000409080825 */ /* 0x001fc800078e0206 */
[----:B------:R-:W-:Y:S02]  /*09a0*/  @!P1 IMAD R7, R5, R3, R22 ;  /* 0x0000000305079224 */ /* 0x000fe400078e0216 */
[----:B------:R-:W-:Y:S02]  /*09b0*/  @P0 IMAD.MOV.U32 R5, RZ, RZ, 0x7fc00000 ;  /* 0x7fc00000ff050424 */ /* 0x000fe400078e00ff */
[----:B------:R-:W-:-:S03]  /*09c0*/  @P0 IMAD.WIDE R10, R3, 0x4, R8 ;  /* 0x00000004030a0825 */ /* 0x000fc600078e0208 */
[----:B------:R2:W-:Y:S01]  /*09d0*/  @P0 STG.E desc[UR4][R8.64], R5 ;  /* 0x0000000508000986 */ /* 0x0005e2000c101904 */
[----:B-1----:R-:W-:Y:S01]  /*09e0*/  @!P1 IMAD.WIDE R6, R7, 0x4, R12 ;  /* 0x0000000407069825 */ /* 0x002fe200078e020c */
[----:B------:R-:W-:Y:S02]  /*09f0*/  @!P1 MOV R13, 0x7fc00000 ;  /* 0x7fc00000000d9802 */ /* 0x000fe40000000f00 */
[----:B------:R2:W-:Y:S04]  /*0a00*/  @P0 STG.E desc[UR4][R10.64], R5 ;  /* 0x000000050a000986 */ /* 0x0005e8000c101904 */
[----:B------:R2:W-:Y:S02]  /*0a10*/  @!P1 STG.E desc[UR4][R6.64], R13 ;  /* 0x0000000d06009986 */ /* 0x0005e4000c101904 */
.L_x_6:
[----:B------:R-:W-:Y:S05]  /*0a20*/  BSYNC.RECONVERGENT B0 ;  /* 0x0000000000007941 */ /* 0x000fea0003800200 */
.L_x_5:
[----:B------:R-:W-:-:S13]  /*0a30*/  ISETP.GT.AND P0, PT, R2, UR6, PT ;  /* 0x0000000602007c0c */ /* 0x000fda000bf04270 */
[----:B------:R-:W-:Y:S05]  /*0a40*/  @P0 EXIT ;  /* 0x000000000000094d */ /* 0x000fea0003800000 */
[----:B------:R-:W-:-:S13]  /*0a50*/  ISETP.NE.AND P0, PT, R4, 0x2, PT ;  /* 0x000000020400780c */ /* 0x000fda0003f05270 */
[----:B------:R-:W-:Y:S05]  /*0a60*/  @!P0 BRA `(.L_x_12) ;  /* 0x0000002800cc8947 */ /* 0x000fea0003800000 */
[----:B------:R-:W-:Y:S01]  /*0a70*/  ISETP.NE.AND P0, PT, R4, 0x1, PT ;  /* 0x000000010400780c */ /* 0x000fe20003f05270 */
[----:B------:R-:W-:Y:S01]  /*0a80*/  VIADD R0, R1, 0x800 ;  /* 0x0000080001007836 */ /* 0x000fe20000000000 */
[----:B------:R-:W-:-:S11]  /*0a90*/  SHF.R.U32.HI R20, RZ, 0x1, R4 ;  /* 0x00000001ff147819 */ /* 0x000fd60000011604 */
[----:B------:R-:W-:Y:S05]  /*0aa0*/  @P0 BRA `(.L_x_13) ;  /* 0x0000000000d80947 */ /* 0x000fea0003800000 */
[----:B------:R-:W-:Y:S01]  /*0ab0*/  IADD3 R2, PT, PT, -R2, UR6, RZ ;  /* 0x0000000602027c10 */ /* 0x000fe2000fffe1ff */
[----:B--2---:R-:W2:Y:S01]  /*0ac0*/  LDC.64 R4, c[0x0][0x380] ;  /* 0x0000e000ff047b82 */ /* 0x004ea20000000a00 */
[----:B------:R-:W-:Y:S02]  /*0ad0*/  BSSY.RECONVERGENT B0, `(.L_x_14) ;  /* 0x0000015000007945 */ /* 0x000fe40003800200 */
[C---:B------:R-:W-:Y:S01]  /*0ae0*/  ISETP.GE.U32.AND P1, PT, R2.reuse, 0x3, PT ;  /* 0x000000030200780c */ /* 0x040fe20003f26070 */
[----:B------:R-:W-:-:S04]  /*0af0*/  VIADD R0, R2, 0x1 ;  /* 0x0000000102007836 */ /* 0x000fc80000000000 */
[----:B0-----:R-:W0:Y:S01]  /*0b00*/  LDC.64 R6, c[0x0][0x3a0] ;  /* 0x0000e800ff067b82 */ /* 0x001e220000000a00 */
[----:B------:R-:W-:-:S07]  /*0b10*/  LOP3.LUT P0, R0, R0, 0x3, RZ, 0xc0, !PT ;  /* 0x0000000300007812 */ /* 0x000fce000780c0ff */
[----:B-1----:R-:W1:Y:S06]  /*0b20*/  LDC.64 R8, c[0x0][0x388] ;  /* 0x0000e200ff087b82 */ /* 0x002e6c0000000a00 */
[----:B------:R-:W-:Y:S05]  /*0b30*/  @!P0 BRA `(.L_x_15) ;  /* 0x0000000000388947 */ /* 0x000fea0003800000 */
[----:B------:R-:W3:Y:S01]  /*0b40*/  LDC.64 R10, c[0x0][0x380] ;  /* 0x0000e000ff0a7b82 */ /* 0x000ee20000000a00 */
[----:B------:R-:W-:-:S07]  /*0b50*/  HFMA2 R19, -RZ, RZ, 0, 0 ;  /* 0x00000000ff137431 */ /* 0x000fce00000001ff */
[----:B------:R-:W4:Y:S02]  /*0b60*/  LDC.64 R12, c[0x0][0x3a0] ;  /* 0x0000e800ff0c7b82 */ /* 0x000f240000000a00 */
.L_x_16:
[----:B---3--:R-:W-:-:S04]  /*0b70*/  IMAD R17, R21, R3, R22 ;  /* 0x0000000315117224 */ /* 0x008fc800078e0216 */
[----:B---3--:R-:W-:-:S06]  /*0b80*/  IMAD.WIDE R14, R17, 0x4, R10 ;  /* 0x00000004110e7825 */ /* 0x008fcc00078e020a */
[----:B------:R-:W3:Y:S01]  /*0b90*/  LDG.E.CONSTANT R14, desc[UR4][R14.64] ;  /* 0x000000040e0e7981 */ /* 0x000ee2000c1e9900 */
[----:B----4-:R-:W-:-:S04]  /*0ba0*/  IMAD.WIDE R16, R17, 0x4, R12 ;  /* 0x0000000411107825 */ /* 0x010fc800078e020c */
[----:B------:R-:W-:Y:S02]  /*0bb0*/  VIADD R19, R19, 0x1 ;  /* 0x0000000113137836 */ /* 0x000fe40000000000 */
[----:B------:R-:W-:Y:S01]  /*0bc0*/  VIADD R21, R21, 0x1 ;  /* 0x0000000115157836 */ /* 0x000fe20000000000 */
[----:B---3--:R-:W-:-:S04]  /*0bd0*/  FSETP.NE.AND P0, PT, |R14|, +INF , PT ;  /* 0x7f8000000e00780b */ /* 0x008fc80003f05200 */
[----:B------:R-:W-:Y:S02]  /*0be0*/  FSEL R23, RZ, +QNAN , P0 ;  /* 0x7fc00000ff177808 */ /* 0x000fe40000000000 */
[----:B------:R-:W-:-:S03]  /*0bf0*/  ISETP.NE.AND P0, PT, R19, R0, PT ;  /* 0x000000001300720c */ /* 0x000fc60003f05270 */
[----:B------:R3:W-:Y:S10]  /*0c00*/  STG.E desc[UR4][R16.64], R23 ;  /* 0x0000001710007986 */ /* 0x0007f4000c101904 */
[----:B------:R-:W-:Y:S05]  /*0c10*/  @P0 BRA `(.L_x_16) ;  /* 0xfffffffc00d40947 */ /* 0x000fea000383ffff */
.L_x_15:
[----:B------:R-:W-:Y:S05]  /*0c20*/  BSYNC.RECONVERGENT B0 ;  /* 0x0000000000007941 */ /* 0x000fea0003800200 */
.L_x_14:
[----:B------:R-:W-:Y:S05]  /*0c30*/  @!P1 EXIT ;  /* 0x000000000000994d */ /* 0x000fea0003800000 */
.L_x_17:
[----:B01----:R-:W-:-:S04]  /*0c40*/  IMAD R13, R21, R8, R22 ;  /* 0x00000008150d7224 */ /* 0x003fc800078e0216 */
[----:B--2---:R-:W-:-:S04]  /*0c50*/  IMAD.WIDE R24, R13, 0x4, R4 ;  /* 0x000000040d187825 */ /* 0x004fc800078e0204 */
[C---:B------:R-:W-:Y:S02]  /*0c60*/  IMAD.WIDE R14, R8.reuse, 0x4, R24 ;  /* 0x00000004080e7825 */ /* 0x040fe400078e0218 */
[----:B------:R-:W2:Y:S02]  /*0c70*/  LDG.E.CONSTANT R24, desc[UR4][R24.64] ;  /* 0x0000000418187981 */ /* 0x000ea4000c1e9900 */
[C---:B---3--:R-:W-:Y:S02]  /*0c80*/  IMAD.WIDE R16, R8.reuse, 0x4, R14 ;  /* 0x0000000408107825 */ /* 0x048fe400078e020e */
[----:B------:R-:W3:Y:S02]  /*0c90*/  LDG.E.CONSTANT R14, desc[UR4][R14.64] ;  /* 0x000000040e0e7981 */ /* 0x000ee4000c1e9900 */
[----:B------:R-:W-:Y:S02]  /*0ca0*/  IMAD.WIDE R18, R8, 0x4, R16 ;  /* 0x0000000408127825 */ /* 0x000fe400078e0210 */
[----:B------:R1:W4:Y:S04]  /*0cb0*/  LDG.E.CONSTANT R16, desc[UR4][R16.64] ;  /* 0x0000000410107981 */ /* 0x000328000c1e9900 */
[----:B------:R-:W5:Y:S01]  /*0cc0*/  LDG.E.CONSTANT R18, desc[UR4][R18.64] ;  /* 0x0000000412127981 */ /* 0x000f62000c1e9900 */
[----:B0-----:R-:W-:Y:S01]  /*0cd0*/  IMAD.WIDE R12, R13, 0x4, R6 ;  /* 0x000000040d0c7825 */ /* 0x001fe200078e0206 */
[----:B------:R-:W-:-:S03]  /*0ce0*/  IADD3 R21, PT, PT, R21, 0x4, RZ ;  /* 0x0000000415157810 */ /* 0x000fc60007ffe0ff */
[----:B------:R-:W-:-:S04]  /*0cf0*/  IMAD.WIDE R2, R8, 0x4, R12 ;  /* 0x0000000408027825 */ /* 0x000fc800078e020c */
[----:B------:R-:W-:Y:S01]  /*0d00*/  IMAD.WIDE R10, R8, 0x4, R2 ;  /* 0x00000004080a7825 */ /* 0x000fe200078e0202 */
[----:B--2---:R-:W-:Y:S02]  /*0d10*/  FSETP.NE.AND P3, PT, |R24|, +INF , PT ;  /* 0x7f8000001800780b */ /* 0x004fe40003f65200 */
[----:B---3--:R-:W-:-:S04]  /*0d20*/  FSETP.NE.AND P0, PT, |R14|, +INF , PT ;  /* 0x7f8000000e00780b */ /* 0x008fc80003f05200 */
[----:B-1----:R-:W-:Y:S02]  /*0d30*/  FSEL R17, RZ, +QNAN , P0 ;  /* 0x7fc00000ff117808 */ /* 0x002fe40000000000 */
[----:B------:R-:W-:Y:S02]  /*0d40*/  ISETP.NE.AND P0, PT, R21, R9, PT ;  /* 0x000000091500720c */ /* 0x000fe40003f05270 */
[----:B----4-:R-:W-:Y:S02]  /*0d50*/  FSETP.NE.AND P1, PT, |R16|, +INF , PT ;  /* 0x7f8000001000780b */ /* 0x010fe40003f25200 */
[----:B-----5:R-:W-:Y:S02]  /*0d60*/  FSETP.NE.AND P2, PT, |R18|, +INF , PT ;  /* 0x7f8000001200780b */ /* 0x020fe40003f45200 */
[----:B------:R-:W-:Y:S01]  /*0d70*/  FSEL R25, RZ, +QNAN , P3 ;  /* 0x7fc00000ff197808 */ /* 0x000fe20001800000 */
[----:B------:R-:W-:Y:S01]  /*0d80*/  IMAD.WIDE R14, R8, 0x4, R10 ;  /* 0x00000004080e7825 */ /* 0x000fe200078e020a */
[----:B------:R-:W-:-:S02]  /*0d90*/  FSEL R19, RZ, +QNAN , P1 ;  /* 0x7fc00000ff137808 */ /* 0x000fc40000800000 */
[----:B------:R-:W-:Y:S01]  /*0da0*/  FSEL R23, RZ, +QNAN , P2 ;  /* 0x7fc00000ff177808 */ /* 0x000fe20001000000 */
[----:B------:R0:W-:Y:S04]  /*0db0*/  STG.E desc[UR4][R12.64], R25 ;  /* 0x000000190c007986 */ /* 0x0001e8000c101904 */
[----:B------:R0:W-:Y:S04]  /*0dc0*/  STG.E desc[UR4][R2.64], R17 ;  /* 0x0000001102007986 */ /* 0x0001e8000c101904 */
[----:B------:R0:W-:Y:S04]  /*0dd0*/  STG.E desc[UR4][R10.64], R19 ;  /* 0x000000130a007986 */ /* 0x0001e8000c101904 */
[----:B------:R0:W-:Y:S01]  /*0de0*/  STG.E desc[UR4][R14.64], R23 ;  /* 0x000000170e007986 */ /* 0x0001e2000c101904 */
[----:B------:R-:W-:Y:S05]  /*0df0*/  @!P0 EXIT ;  /* 0x000000000000894d */ /* 0x000fea0003800000 */
[----:B------:R-:W-:Y:S05]  /*0e00*/  BRA `(.L_x_17) ;  /* 0xfffffffc008c7947 */ /* 0x000fea000383ffff */
.L_x_13:
[C---:B-1----:R-:W-:Y:S01]  /*0e10*/  LOP3.LUT R19, R4.reuse, 0x7, RZ, 0xc0, !PT ;  /* 0x0000000704137812 */ /* 0x042fe200078ec0ff */
[C---:B------:R-:W-:Y:S01]  /*0e20*/  VIADD R3, R4.reuse, 0xffffffff ;  /* 0xffffffff04037836 */ /* 0x040fe20000000000 */
[C---:B------:R-:W-:Y:S02]  /*0e30*/  LOP3.LUT R18, R4.reuse, 0x3, RZ, 0xc0, !PT ;  /* 0x0000000304127812 */ /* 0x040fe400078ec0ff */
[C---:B------:R-:W-:Y:S02]  /*0e40*/  LOP3.LUT R17, R4.reuse, 0xf, RZ, 0xc0, !PT ;  /* 0x0000000f04117812 */ /* 0x040fe400078ec0ff */
[C---:B------:R-:W-:Y:S02]  /*0e50*/  LOP3.LUT R16, R4.reuse, 0x3f0, RZ, 0xc0, !PT ;  /* 0x000003f004107812 */ /* 0x040fe400078ec0ff */
[----:B------:R-:W-:-:S07]  /*0e60*/  LOP3.LUT R2, R4, 0x1, RZ, 0xc0, !PT ;  /* 0x0000000104027812 */ /* 0x000fce00078ec0ff */
.L_x_92:
[----:B-1----:R-:W1:Y:S01]  /*0e70*/  LDC R25, c[0x0][0x390] ;  /* 0x0000e400ff197b82 */ /* 0x002e620000000800 */
[----:B------:R-:W-:Y:S01]  /*0e80*/  PRMT R14, RZ, 0x7610, R14 ;  /* 0x00007610ff0e7816 */ /* 0x000fe2000000000e */
[----:B0-----:R-:W-:Y:S01]  /*0e90*/  IMAD.MOV.U32 R12, RZ, RZ, RZ ;  /* 0x000000ffff0c7224 */ /* 0x001fe200078e00ff */
[----:B-1----:R-:W-:Y:S02]  /*0ea0*/  ISETP.GE.U32.AND P0, PT, R25, 0x8, PT ;  /* 0x000000081900780c */ /* 0x002fe40003f06070 */
[----:B------:R-:W-:-:S11]  /*0eb0*/  IADD3 R23, PT, PT, R21, 0x1, -R25 ;  /* 0x0000000115177810 */ /* 0x000fd60007ffe819 */
[----:B------:R-:W-:Y:S05]  /*0ec0*/  @!P0 BRA `(.L_x_18) ;  /* 0x0000000000c88947 */ /* 0x000fea0003800000 */
[----:B------:R-:W0:Y:S01]  /*0ed0*/  LDC R15, c[0x0][0x388] ;  /* 0x0000e200ff0f7b82 */ /* 0x000e220000000800 */
[----:B------:R-:W-:Y:S01]  /*0ee0*/  LOP3.LUT R4, R25, 0xffff, RZ, 0xc0, !PT ;  /* 0x0000ffff19047812 */ /* 0x000fe200078ec0ff */
[----:B------:R-:W-:Y:S01]  /*0ef0*/  VIADD R24, R1, 0x10 ;  /* 0x0000001001187836 */ /* 0x000fe20000000000 */
[----:B------:R-:W-:Y:S02]  /*0f00*/  PRMT R14, RZ, 0x7610, R14 ;  /* 0x00007610ff0e7816 */ /* 0x000fe4000000000e */
[----:B------:R-:W-:-:S04]  /*0f10*/  SHF.R.U32.HI R4, RZ, 0x3, R4 ;  /* 0x00000003ff047819 */ /* 0x000fc80000011604 */
[----:B------:R-:W-:-:S04]  /*0f20*/  SHF.L.U32 R4, R4, 0x3, RZ ;  /* 0x0000000304047819 */ /* 0x000fc800000006ff */
[----:B------:R-:W-:-:S05]  /*0f30*/  LOP3.LUT R26, R4, 0x3f8, RZ, 0xe2, !PT ;  /* 0x000003f8041a7812 */ /* 0x000fca00078ee2ff */
[----:B------:R-:W-:Y:S02]  /*0f40*/  IMAD.MOV R26, RZ, RZ, -R26 ;  /* 0x000000ffff1a7224 */ /* 0x000fe400078e0a1a */
[----:B0-----:R-:W-:-:S07]  /*0f50*/  IMAD R23, R23, R15, R22 ;  /* 0x0000000f17177224 */ /* 0x001fce00078e0216 */
.L_x_19:
[----:B--2---:R-:W0:Y:S02]  /*0f60*/  LDC.64 R4, c[0x0][0x380] ;  /* 0x0000e000ff047b82 */ /* 0x004e240000000a00 */
[----:B0-----:R-:W-:-:S04]  /*0f70*/  IMAD.WIDE R4, R23, 0x4, R4 ;  /* 0x0000000417047825 */ /* 0x001fc800078e0204 */
[C---:B------:R-:W-:Y:S02]  /*0f80*/  IMAD.WIDE R10, R15.reuse, 0x4, R4 ;  /* 0x000000040f0a7825 */ /* 0x040fe400078e0204 */
[----:B------:R-:W2:Y:S02]  /*0f90*/  LDG.E.CONSTANT R4, desc[UR4][R4.64] ;  /* 0x0000000404047981 */ /* 0x000ea4000c1e9900 */
[----:B------:R-:W-:-:S04]  /*0fa0*/  IMAD.WIDE R6, R15, 0x4, R10 ;  /* 0x000000040f067825 */ /* 0x000fc800078e020a */
[C---:B------:R-:W-:Y:S01]  /*0fb0*/  IMAD.WIDE R12, R15.reuse, 0x4, R6 ;  /* 0x000000040f0c7825 */ /* 0x040fe200078e0206 */
[----:B------:R0:W3:Y:S04]  /*0fc0*/  LDG.E.CONSTANT R5, desc[UR4][R10.64] ;  /* 0x000000040a057981 */ /* 0x0000e8000c1e9900 */
[----:B------:R-:W4:Y:S01]  /*0fd0*/  LDG.E.CONSTANT R6, desc[UR4][R6.64] ;  /* 0x0000000406067981 */ /* 0x000f22000c1e9900 */
[----:B------:R-:W-:-:S04]  /*0fe0*/  IMAD.WIDE R8, R15, 0x4, R12 ;  /* 0x000000040f087825 */ /* 0x000fc800078e020c */
[C---:B0-----:R-:W-:Y:S02]  /*0ff0*/  IMAD.WIDE R10, R15.reuse, 0x4, R8 ;  /* 0x000000040f0a7825 */ /* 0x041fe400078e0208 */
[----:B------:R-:W5:Y:S04]  /*1000*/  LDG.E.CONSTANT R8, desc[UR4][R8.64] ;  /* 0x0000000408087981 */ /* 0x000f68000c1e9900 */
[----:B------:R0:W5:Y:S04]  /*1010*/  LDG.E.CONSTANT R7, desc[UR4][R12.64] ;  /* 0x000000040c077981 */ /* 0x000168000c1e9900 */
[----:B------:R-:W5:Y:S01]  /*1020*/  LDG.E.CONSTANT R9, desc[UR4][R10.64] ;  /* 0x000000040a097981 */ /* 0x000f62000c1e9900 */
[----:B0-----:R-:W-:-:S05]  /*1030*/  IMAD.WIDE R12, R15, 0x4, R10 ;  /* 0x000000040f0c7825 */ /* 0x001fca00078e020a */
[----:B------:R0:W5:Y:S02]  /*1040*/  LDG.E.CONSTANT R10, desc[UR4][R12.64] ;  /* 0x000000040c0a7981 */ /* 0x000164000c1e9900 */
[----:B0-----:R-:W-:-:S05]  /*1050*/  IMAD.WIDE R12, R15, 0x4, R12 ;  /* 0x000000040f0c7825 */ /* 0x001fca00078e020c */
[----:B------:R-:W5:Y:S01]  /*1060*/  LDG.E.CONSTANT R11, desc[UR4][R12.64] ;  /* 0x000000040c0b7981 */ /* 0x000f62000c1e9900 */
[----:B------:R-:W-:Y:S01]  /*1070*/  IADD3 R26, PT, PT, R26, 0x8, RZ ;  /* 0x000000081a1a7810 */ /* 0x000fe20007ffe0ff */
[----:B------:R-:W-:Y:S01]  /*1080*/  IMAD R23, R15, 0x8, R23 ;  /* 0x000000080f177824 */ /* 0x000fe200078e0217 */
[----:B--2---:R-:W-:-:S04]  /*1090*/  FSETP.NE.AND P0, PT, |R4|, +INF , PT ;  /* 0x7f8000000400780b */ /* 0x004fc80003f05200 */
[----:B------:R-:W-:Y:S02]  /*10a0*/  SEL R14, R14, 0x1, P0 ;  /* 0x000000010e0e7807 */ /* 0x000fe40000000000 */
[----:B---3--:R-:W-:-:S04]  /*10b0*/  FSETP.NE.AND P0, PT, |R5|, +INF , PT ;  /* 0x7f8000000500780b */ /* 0x008fc80003f05200 */
[----:B------:R-:W-:Y:S02]  /*10c0*/  SEL R14, R14, 0x1, P0 ;  /* 0x000000010e0e7807 */ /* 0x000fe40000000000 */
[----:B----4-:R-:W-:-:S04]  /*10d0*/  FSETP.NE.AND P0, PT, |R6|, +INF , PT ;  /* 0x7f8000000600780b */ /* 0x010fc80003f05200 */
[----:B------:R-:W-:Y:S02]  /*10e0*/  SEL R14, R14, 0x1, P0 ;  /* 0x000000010e0e7807 */ /* 0x000fe40000000000 */
[----:B-----5:R-:W-:-:S04]  /*10f0*/  FSETP.NE.AND P0, PT, |R7|, +INF , PT ;  /* 0x7f8000000700780b */ /* 0x020fc80003f05200 */
[----:B------:R-:W-:Y:S02]  /*1100*/  SEL R14, R14, 0x1, P0 ;  /* 0x000000010e0e7807 */ /* 0x000fe40000000000 */
[----:B------:R-:W-:Y:S02]  /*1110*/  FSETP.NE.AND P0, PT, |R8|, +INF , PT ;  /* 0x7f8000000800780b */ /* 0x000fe40003f05200 */
[----:B------:R-:W-:Y:S02]  /*1120*/  FSETP.NE.AND P1, PT, |R9|, +INF , PT ;  /* 0x7f8000000900780b */ /* 0x000fe40003f25200 */
[----:B------:R-:W-:-:S04]  /*1130*/  SEL R14, R14, 0x1, P0 ;  /* 0x000000010e0e7807 */ /* 0x000fc80000000000 */
[----:B------:R-:W-:Y:S02]  /*1140*/  SEL R14, R14, 0x1, P1 ;  /* 0x000000010e0e7807 */ /* 0x000fe40000800000 */
[----:B------:R-:W-:-:S04]  /*1150*/  FSETP.NE.AND P0, PT, |R10|, +INF , PT ;  /* 0x7f8000000a00780b */ /* 0x000fc80003f05200 */
[----:B------:R-:W-:Y:S02]  /*1160*/  SEL R14, R14, 0x1, P0 ;  /* 0x000000010e0e7807 */ /* 0x000fe40000000000 */
[----:B------:R-:W-:Y:S01]  /*1170*/  ISETP.NE.AND P0, PT, R26, RZ, PT ;  /* 0x000000ff1a00720c */ /* 0x000fe20003f05270 */
[----:B------:R-:W-:Y:S01]  /*1180*/  STL.128 [R24+-0x10], R4 ;  /* 0xfffff00418007387 */ /* 0x000fe20000100c00 */
[----:B------:R-:W-:-:S03]  /*1190*/  FSETP.NE.AND P1, PT, |R11|, +INF , PT ;  /* 0x7f8000000b00780b */ /* 0x000fc60003f25200 */
[----:B------:R0:W-:Y:S01]  /*11a0*/  STL.128 [R24], R8 ;  /* 0x0000000818007387 */ /* 0x0001e20000100c00 */
[----:B------:R-:W-:Y:S01]  /*11b0*/  SEL R14, R14, 0x1, P1 ;  /* 0x000000010e0e7807 */ /* 0x000fe20000800000 */
[----:B0-----:R-:W-:-:S06]  /*11c0*/  VIADD R24, R24, 0x20 ;  /* 0x0000002018187836 */ /* 0x001fcc0000000000 */
[----:B------:R-:W-:Y:S05]  /*11d0*/  @P0 BRA `(.L_x_19) ;  /* 0xfffffffc00600947 */ /* 0x000fea000383ffff */
[----:B------:R-:W-:-:S07]  /*11e0*/  LOP3.LUT R12, R25, 0x3f8, RZ, 0xc0, !PT ;  /* 0x000003f8190c7812 */ /* 0x000fce00078ec0ff */
.L_x_18:
[----:B------:R-:W-:-:S13]  /*11f0*/  ISETP.NE.AND P0, PT, R19, RZ, PT ;  /* 0x000000ff1300720c */ /* 0x000fda0003f05270 */
[----:B------:R-:W-:Y:S05]  /*1200*/  @!P0 BRA `(.L_x_20) ;  /* 0x0000000000ec8947 */ /* 0x000fea0003800000 */
[----:B------:R-:W-:Y:S02]  /*1210*/  IADD3 R4, PT, PT, R19, -0x1, RZ ;  /* 0xffffffff13047810 */ /* 0x000fe40007ffe0ff */
[----:B------:R-:W-:Y:S02]  /*1220*/  ISETP.NE.AND P1, PT, R18, RZ, PT ;  /* 0x000000ff1200720c */ /* 0x000fe40003f25270 */
[----:B------:R-:W-:Y:S02]  /*1230*/  ISETP.GE.U32.AND P2, PT, R4, 0x3, PT ;  /* 0x000000030400780c */ /* 0x000fe40003f46070 */
[----:B--2---:R-:W-:-:S11]  /*1240*/  IADD3 R13, PT, PT, R21, 0x1, -R25 ;  /* 0x00000001150d7810 */ /* 0x004fd60007ffe819 */
[----:B------:R-:W-:Y:S05]  /*1250*/  @!P2 BRA `(.L_x_21) ;  /* 0x000000000060a947 */ /* 0x000fea0003800000 */
[----:B------:R-:W0:Y:S01]  /*1260*/  LDC R9, c[0x0][0x388] ;  /* 0x0000e200ff097b82 */ /* 0x000e220000000800 */
[----:B------:R-:W-:-:S07]  /*1270*/  IMAD.IADD R7, R13, 0x1, R12 ;  /* 0x000000010d077824 */ /* 0x000fce00078e020c */
[----:B------:R-:W1:Y:S01]  /*1280*/  LDC.64 R4, c[0x0][0x380] ;  /* 0x0000e000ff047b82 */ /* 0x000e620000000a00 */
[----:B0-----:R-:W-:-:S04]  /*1290*/  IMAD R7, R7, R9, R22 ;  /* 0x0000000907077224 */ /* 0x001fc800078e0216 */
[----:B-1----:R-:W-:-:S04]  /*12a0*/  IMAD.WIDE R4, R7, 0x4, R4 ;  /* 0x0000000407047825 */ /* 0x002fc800078e0204 */
[C---:B------:R-:W-:Y:S02]  /*12b0*/  IMAD.WIDE R10, R9.reuse, 0x4, R4 ;  /* 0x00000004090a7825 */ /* 0x040fe400078e0204 */
[----:B------:R-:W2:Y:S02]  /*12c0*/  LDG.E.CONSTANT R4, desc[UR4][R4.64] ;  /* 0x0000000404047981 */ /* 0x000ea4000c1e9900 */
[----:B------:R-:W-:-:S04]  /*12d0*/  IMAD.WIDE R6, R9, 0x4, R10 ;  /* 0x0000000409067825 */ /* 0x000fc800078e020a */
[----:B------:R-:W-:Y:S01]  /*12e0*/  IMAD.WIDE R8, R9, 0x4, R6 ;  /* 0x0000000409087825 */ /* 0x000fe200078e0206 */
[----:B------:R-:W3:Y:S04]  /*12f0*/  LDG.E.CONSTANT R5, desc[UR4][R10.64] ;  /* 0x000000040a057981 */ /* 0x000ee8000c1e9900 */
[----:B------:R-:W4:Y:S04]  /*1300*/  LDG.E.CONSTANT R6, desc[UR4][R6.64] ;  /* 0x0000000406067981 */ /* 0x000f28000c1e9900 */
[----:B------:R-:W4:Y:S01]  /*1310*/  LDG.E.CONSTANT R7, desc[UR4][R8.64] ;  /* 0x0000000408077981 */ /* 0x000f22000c1e9900 */
[C---:B------:R-:W-:Y:S01]  /*1320*/  IMAD R15, R12.reuse, 0x4, R1 ;  /* 0x000000040c0f7824 */ /* 0x040fe200078e0201 */
[----:B------:R-:W-:-:S02]  /*1330*/  IADD3 R12, PT, PT, R12, 0x4, RZ ;  /* 0x000000040c0c7810 */ /* 0x000fc40007ffe0ff */
[----:B--2---:R-:W-:Y:S02]  /*1340*/  FSETP.NE.AND P2, PT, |R4|, +INF , PT ;  /* 0x7f8000000400780b */ /* 0x004fe40003f45200 */
[----:B---3--:R0:W-:Y:S01]  /*1350*/  STL.64 [R15], R4 ;  /* 0x000000040f007387 */ /* 0x0081e20000100a00 */
[----:B------:R-:W-:Y:S02]  /*1360*/  FSETP.NE.AND P3, PT, |R5|, +INF , PT ;  /* 0x7f8000000500780b */ /* 0x000fe40003f65200 */
[----:B------:R-:W-:Y:S01]  /*1370*/  SEL R14, R14, 0x1, P2 ;  /* 0x000000010e0e7807 */ /* 0x000fe20001000000 */
[----:B----4-:R0:W-:Y:S01]  /*1380*/  STL.64 [R15+0x8], R6 ;  /* 0x000008060f007387 */ /* 0x0101e20000100a00 */
[----:B------:R-:W-:Y:S02]  /*1390*/  FSETP.NE.AND P2, PT, |R6|, +INF , PT ;  /* 0x7f8000000600780b */ /* 0x000fe40003f45200 */
[----:B------:R-:W-:Y:S02]  /*13a0*/  SEL R14, R14, 0x1, P3 ;  /* 0x000000010e0e7807 */ /* 0x000fe40001800000 */
[----:B------:R-:W-:-:S02]  /*13b0*/  FSETP.NE.AND P3, PT, |R7|, +INF , PT ;  /* 0x7f8000000700780b */ /* 0x000fc40003f65200 */
[----:B------:R-:W-:-:S04]  /*13c0*/  SEL R14, R14, 0x1, P2 ;  /* 0x000000010e0e7807 */ /* 0x000fc80001000000 */
[----:B------:R-:W-:-:S07]  /*13d0*/  SEL R14, R14, 0x1, P3 ;  /* 0x000000010e0e7807 */ /* 0x000fce0001800000 */
.L_x_21:
[----:B------:R-:W-:Y:S05]  /*13e0*/  @!P1 BRA `(.L_x_20) ;  /* 0x0000000000749947 */ /* 0x000fea0003800000 */
[----:B------:R-:W-:Y:S02]  /*13f0*/  ISETP.NE.AND P2, PT, R18, 0x1, PT ;  /* 0x000000011200780c */ /* 0x000fe40003f45270 */
[----:B------:R-:W-:-:S11]  /*1400*/  ISETP.NE.AND P1, PT, R2, RZ, PT ;  /* 0x000000ff0200720c */ /* 0x000fd60003f25270 */
[----:B------:R-:W1:Y:S01]  /*1410*/  @P2 LDC R11, c[0x0][0x388] ;  /* 0x0000e200ff0b2b82 */ /* 0x000e620000000800 */
[----:B0-----:R-:W-:Y:S02]  /*1420*/  @P2 IMAD.IADD R7, R13, 0x1, R12 ;  /* 0x000000010d072824 */ /* 0x001fe400078e020c */
[C---:B------:R-:W-:Y:S01]  /*1430*/  @P2 IMAD R10, R12.reuse, 0x4, R1 ;  /* 0x000000040c0a2824 */ /* 0x040fe200078e0201 */
[----:B------:R-:W-:-:S04]  /*1440*/  @P2 IADD3 R12, PT, PT, R12, 0x2, RZ ;  /* 0x000000020c0c2810 */ /* 0x000fc80007ffe0ff */
[----:B------:R-:W0:Y:S01]  /*1450*/  @P2 LDC.64 R4, c[0x0][0x380] ;  /* 0x0000e000ff042b82 */ /* 0x000e220000000a00 */
[----:B------:R-:W-:-:S07]  /*1460*/  @P1 IMAD.IADD R13, R13, 0x1, R12 ;  /* 0x000000010d0d1824 */ /* 0x000fce00078e020c */
[----:B------:R-:W2:Y:S08]  /*1470*/  @P1 LDC R6, c[0x0][0x388] ;  /* 0x0000e200ff061b82 */ /* 0x000eb00000000800 */
[----:B------:R-:W3:Y:S01]  /*1480*/  @P1 LDC.64 R8, c[0x0][0x380] ;  /* 0x0000e000ff081b82 */ /* 0x000ee20000000a00 */
[----:B-1----:R-:W-:-:S04]  /*1490*/  @P2 IMAD R7, R7, R11, R22 ;  /* 0x0000000b07072224 */ /* 0x002fc800078e0216 */
[----:B0-----:R-:W-:-:S04]  /*14a0*/  @P2 IMAD.WIDE R4, R7, 0x4, R4 ;  /* 0x0000000407042825 */ /* 0x001fc800078e0204 */
[----:B--2---:R-:W-:Y:S02]  /*14b0*/  @P1 IMAD R13, R13, R6, R22 ;  /* 0x000000060d0d1224 */ /* 0x004fe400078e0216 */
[----:B------:R-:W-:Y:S02]  /*14c0*/  @P2 IMAD.WIDE R6, R11, 0x4, R4 ;  /* 0x000000040b062825 */ /* 0x000fe400078e0204 */
[----:B------:R-:W2:Y:S02]  /*14d0*/  @P2 LDG.E.CONSTANT R4, desc[UR4][R4.64] ;  /* 0x0000000404042981 */ /* 0x000ea4000c1e9900 */
[----:B---3--:R-:W-:Y:S02]  /*14e0*/  @P1 IMAD.WIDE R8, R13, 0x4, R8 ;  /* 0x000000040d081825 */ /* 0x008fe400078e0208 */
[----:B------:R-:W3:Y:S04]  /*14f0*/  @P2 LDG.E.CONSTANT R5, desc[UR4][R6.64] ;  /* 0x0000000406052981 */ /* 0x000ee8000c1e9900 */
[----:B------:R-:W4:Y:S01]  /*1500*/  @P1 LDG.E.CONSTANT R8, desc[UR4][R8.64] ;  /* 0x0000000408081981 */ /* 0x000f22000c1e9900 */
[----:B------:R-:W-:-:S02]  /*1510*/  @P1 LEA R11, R12, R1, 0x2 ;  /* 0x000000010c0b1211 */ /* 0x000fc400078e10ff */
[----:B--2---:R-:W-:-:S04]  /*1520*/  @P2 FSETP.NE.AND P3, PT, |R4|, +INF , PT ;  /* 0x7f8000000400280b */ /* 0x004fc80003f65200 */
[----:B------:R-:W-:Y:S01]  /*1530*/  @P2 SEL R12, R14, 0x1, P3 ;  /* 0x000000010e0c2807 */ /* 0x000fe20001800000 */
[----:B---3--:R1:W-:Y:S04]  /*1540*/  @P2 STL.64 [R10], R4 ;  /* 0x000000040a002387 */ /* 0x0083e80000100a00 */
[----:B----4-:R1:W-:Y:S01]  /*1550*/  @P1 STL [R11], R8 ;  /* 0x000000080b001387 */ /* 0x0103e20000100800 */
[----:B------:R-:W-:-:S04]  /*1560*/  @P2 FSETP.NE.AND P4, PT, |R5|, +INF , PT ;  /* 0x7f8000000500280b */ /* 0x000fc80003f85200 */
[----:B------:R-:W-:Y:S02]  /*1570*/  @P2 SEL R12, R12, 0x1, P4 ;  /* 0x000000010c0c2807 */ /* 0x000fe40002000000 */
[----:B------:R-:W-:Y:S02]  /*1580*/  @P1 FSETP.NE.AND P3, PT, |R8|, +INF , PT ;  /* 0x7f8000000800180b */ /* 0x000fe40003f65200 */
[----:B------:R-:W-:-:S04]  /*1590*/  @P2 PRMT R14, R12, 0x7610, R14 ;  /* 0x000076100c0e2816 */ /* 0x000fc8000000000e */
[----:B------:R-:W-:-:S04]  /*15a0*/  @P1 SEL R6, R14, 0x1, P3 ;  /* 0x000000010e061807 */ /* 0x000fc80001800000 */
[----:B-1----:R-:W-:-:S07]  /*15b0*/  @P1 PRMT R14, R6, 0x7610, R14 ;  /* 0x00007610060e1816 */ /* 0x002fce000000000e */
.L_x_20:
[----:B------:R-:W-:Y:S01]  /*15c0*/  LOP3.LUT P1, RZ, R14, 0xff, RZ, 0xc0, !PT ;  /* 0x000000ff0eff7812 */ /* 0x000fe2000782c0ff */
[----:B------:R-:W-:-:S12]  /*15d0*/  BSSY.RECONVERGENT B0, `(.L_x_22) ;  /* 0x00001f6000007945 */ /* 0x000fd80003800200 */
[----:B0-2---:R-:W0:Y:S01]  /*15e0*/  @P1 LDC R7, c[0x0][0x388] ;  /* 0x0000e200ff071b82 */ /* 0x005e220000000800 */
[----:B------:R-:W-:-:S07]  /*15f0*/  @P1 IMAD.MOV.U32 R9, RZ, RZ, 0x7fc00000 ;  /* 0x7fc00000ff091424 */ /* 0x000fce00078e00ff */
[----:B------:R-:W1:Y:S01]  /*1600*/  @P1 LDC.64 R4, c[0x0][0x3a0] ;  /* 0x0000e800ff041b82 */ /* 0x000e620000000a00 */
[----:B0-----:R-:W-:-:S04]  /*1610*/  @P1 IMAD R7, R21, R7, R22 ;  /* 0x0000000715071224 */ /* 0x001fc800078e0216 */
[----:B-1----:R-:W-:-:S05]  /*1620*/  @P1 IMAD.WIDE R4, R7, 0x4, R4 ;  /* 0x0000000407041825 */ /* 0x002fca00078e0204 */
[----:B------:R0:W-:Y:S01]  /*1630*/  @P1 STG.E desc[UR4][R4.64], R9 ;  /* 0x0000000904001986 */ /* 0x0001e2000c101904 */
[----:B------:R-:W-:Y:S05]  /*1640*/  @P1 BRA `(.L_x_23) ;  /* 0x0000001c00b81947 */ /* 0x000fea0003800000 */
[----:B------:R-:W-:Y:S02]  /*1650*/  ISETP.GE.U32.AND P1, PT, R3, 0xf, PT ;  /* 0x0000000f0300780c */ /* 0x000fe40003f26070 */
[----:B0-----:R-:W-:-:S11]  /*1660*/  MOV R4, RZ ;  /* 0x000000ff00047202 */ /* 0x001fd60000000f00 */
[----:B------:R-:W-:Y:S05]  /*1670*/  @!P1 BRA `(.L_x_24) ;  /* 0x0000000000389947 */ /* 0x000fea0003800000 */
[----:B------:R-:W-:-:S07]  /*1680*/  IMAD.MOV.U32 R24, RZ, RZ, RZ ;  /* 0x000000ffff187224 */ /* 0x000fce00078e00ff */
.L_x_25:
[----:B0-----:R-:W-:-:S05]  /*1690*/  LEA R23, R24, R1, 0x2 ;  /* 0x0000000118177211 */ /* 0x001fca00078e10ff */
[----:B------:R-:W2:Y:S04]  /*16a0*/  LDL.128 R8, [R23] ;  /* 0x0000000017087983 */ /* 0x000ea80000100c00 */
[----:B------:R-:W3:Y:S04]  /*16b0*/  LDL.128 R4, [R23+0x10] ;  /* 0x0000100017047983 */ /* 0x000ee80000100c00 */
[----:B------:R-:W4:Y:S04]  /*16c0*/  LDL.128 R12, [R23+0x30] ;  /* 0x00003000170c7983 */ /* 0x000f280000100c00 */
[----:B--2---:R0:W-:Y:S04]  /*16d0*/  STL.128 [R23+0x800], R8 ;  /* 0x0008000817007387 */ /* 0x0041e80000100c00 */
[----:B0-----:R-:W2:Y:S01]  /*16e0*/  LDL.128 R8, [R23+0x20] ;  /* 0x0000200017087983 */ /* 0x001ea20000100c00 */
[----:B------:R-:W-:-:S03]  /*16f0*/  VIADD R24, R24, 0x10 ;  /* 0x0000001018187836 */ /* 0x000fc60000000000 */
[----:B---3--:R0:W-:Y:S04]  /*1700*/  STL.128 [R23+0x810], R4 ;  /* 0x0008100417007387 */ /* 0x0081e80000100c00 */
[----:B----4-:R0:W-:Y:S01]  /*1710*/  STL.128 [R23+0x830], R12 ;  /* 0x0008300c17007387 */ /* 0x0101e20000100c00 */
[----:B------:R-:W-:-:S03]  /*1720*/  ISETP.NE.AND P1, PT, R24, R16, PT ;  /* 0x000000101800720c */ /* 0x000fc60003f25270 */
[----:B--2---:R0:W-:Y:S10]  /*1730*/  STL.128 [R23+0x820], R8 ;  /* 0x0008200817007387 */ /* 0x0041f40000100c00 */
[----:B------:R-:W-:Y:S05]  /*1740*/  @P1 BRA `(.L_x_25) ;  /* 0xfffffffc00d01947 */ /* 0x000fea000383ffff */
[----:B0-----:R-:W-:-:S07]  /*1750*/  MOV R4, R16 ;  /* 0x0000001000047202 */ /* 0x001fce0000000f00 */
.L_x_24:
[----:B------:R-:W-:-:S13]  /*1760*/  ISETP.NE.AND P1, PT, R17, RZ, PT ;  /* 0x000000ff1100720c */ /* 0x000fda0003f25270 */
[----:B------:R-:W-:Y:S05]  /*1770*/  @!P1 BRA `(.L_x_26) ;  /* 0x0000000000c09947 */ /* 0x000fea0003800000 */
[----:B------:R-:W-:-:S05]  /*1780*/  VIADD R5, R17, 0xffffffff ;  /* 0xffffffff11057836 */ /* 0x000fca0000000000 */
[----:B------:R-:W-:-:S13]  /*1790*/  ISETP.GE.U32.AND P1, PT, R5, 0x7, PT ;  /* 0x000000070500780c */ /* 0x000fda0003f26070 */
[----:B------:R-:W-:Y:S05]  /*17a0*/  @!P1 BRA `(.L_x_27) ;  /* 0x0000000000489947 */ /* 0x000fea0003800000 */
[----:B------:R-:W-:-:S05]  /*17b0*/  LEA R5, R4, R1, 0x2 ;  /* 0x0000000104057211 */ /* 0x000fca00078e10ff */
[----:B------:R-:W2:Y:S04]  /*17c0*/  LDL R6, [R5] ;  /* 0x0000000005067983 */ /* 0x000ea80000100800 */
[----:B------:R-:W3:Y:S04]  /*17d0*/  LDL R8, [R5+0x4] ;  /* 0x0000040005087983 */ /* 0x000ee80000100800 */
[----:B------:R-:W4:Y:S04]  /*17e0*/  LDL R10, [R5+0x8] ;  /* 0x00000800050a7983 */ /* 0x000f280000100800 */
[----:B------:R-:W5:Y:S04]  /*17f0*/  LDL R12, [R5+0xc] ;  /* 0x00000c00050c7983 */ /* 0x000f680000100800 */
[----:B------:R-:W5:Y:S04]  /*1800*/  LDL R14, [R5+0x10] ;  /* 0x00001000050e7983 */ /* 0x000f680000100800 */
[----:B------:R-:W5:Y:S04]  /*1810*/  LDL R24, [R5+0x14] ;  /* 0x0000140005187983 */ /* 0x000f680000100800 */
[----:B------:R-:W5:Y:S04]  /*1820*/  LDL R26, [R5+0x18] ;  /* 0x00001800051a7983 */ /* 0x000f680000100800 */
[----:B------:R-:W5:Y:S01]  /*1830*/  LDL R28, [R5+0x1c] ;  /* 0x00001c00051c7983 */ /* 0x000f620000100800 */
[----:B------:R-:W-:-:S03]  /*1840*/  VIADD R4, R4, 0x8 ;  /* 0x0000000804047836 */ /* 0x000fc60000000000 */
[----:B--2---:R0:W-:Y:S04]  /*1850*/  STL [R5+0x800], R6 ;  /* 0x0008000605007387 */ /* 0x0041e80000100800 */
[----:B---3--:R0:W-:Y:S04]  /*1860*/  STL [R5+0x804], R8 ;  /* 0x0008040805007387 */ /* 0x0081e80000100800 */
[----:B----4-:R0:W-:Y:S04]  /*1870*/  STL [R5+0x808], R10 ;  /* 0x0008080a05007387 */ /* 0x0101e80000100800 */
[----:B-----5:R0:W-:Y:S04]  /*1880*/  STL [R5+0x80c], R12 ;  /* 0x00080c0c05007387 */ /* 0x0201e80000100800 */
[----:B------:R0:W-:Y:S04]  /*1890*/  STL [R5+0x810], R14 ;  /* 0x0008100e05007387 */ /* 0x0001e80000100800 */
[----:B------:R0:W-:Y:S04]  /*18a0*/  STL [R5+0x814], R24 ;  /* 0x0008141805007387 */ /* 0x0001e80000100800 */
[----:B------:R0:W-:Y:S04]  /*18b0*/  STL [R5+0x818], R26 ;  /* 0x0008181a05007387 */ /* 0x0001e80000100800 */
[----:B------:R0:W-:Y:S02]  /*18c0*/  STL [R5+0x81c], R28 ;  /* 0x00081c1c05007387 */ /* 0x0001e40000100800 */
.L_x_27:
[----:B------:R-:W-:Y:S05]  /*18d0*/  @!P0 BRA `(.L_x_26) ;  /* 0x0000000000688947 */ /* 0x000fea0003800000 */
[----:B0-----:R-:W-:Y:S02]  /*18e0*/  IADD3 R5, PT, PT, R19, -0x1, RZ ;  /* 0xffffffff13057810 */ /* 0x001fe40007ffe0ff */
[----:B------:R-:W-:Y:S02]  /*18f0*/  ISETP.NE.AND P1, PT, R18, RZ, PT ;  /* 0x000000ff1200720c */ /* 0x000fe40003f25270 */
[----:B------:R-:W-:-:S13]  /*1900*/  ISETP.GE.U32.AND P0, PT, R5, 0x3, PT ;  /* 0x000000030500780c */ /* 0x000fda0003f06070 */
[----:B------:R-:W-:Y:S05]  /*1910*/  @!P0 BRA `(.L_x_28) ;  /* 0x0000000000288947 */ /* 0x000fea0003800000 */
[----:B------:R-:W-:-:S05]  /*1920*/  IMAD R9, R4, 0x4, R1 ;  /* 0x0000000404097824 */ /* 0x000fca00078e0201 */
[----:B------:R-:W2:Y:S04]  /*1930*/  LDL R5, [R9] ;  /* 0x0000000009057983 */ /* 0x000ea80000100800 */
[----:B------:R-:W3:Y:S04]  /*1940*/  LDL R6, [R9+0x4] ;  /* 0x0000040009067983 */ /* 0x000ee80000100800 */
[----:B------:R-:W4:Y:S04]  /*1950*/  LDL R7, [R9+0x8] ;  /* 0x0000080009077983 */ /* 0x000f280000100800 */
[----:B------:R-:W5:Y:S01]  /*1960*/  LDL R8, [R9+0xc] ;  /* 0x00000c0009087983 */ /* 0x000f620000100800 */
[----:B------:R-:W-:-:S03]  /*1970*/  IADD3 R4, PT, PT, R4, 0x4, RZ ;  /* 0x0000000404047810 */ /* 0x000fc60007ffe0ff */
[----:B--2---:R0:W-:Y:S04]  /*1980*/  STL [R9+0x800], R5 ;  /* 0x0008000509007387 */ /* 0x0041e80000100800 */
[----:B---3--:R0:W-:Y:S04]  /*1990*/  STL [R9+0x804], R6 ;  /* 0x0008040609007387 */ /* 0x0081e80000100800 */
[----:B----4-:R0:W-:Y:S04]  /*19a0*/  STL [R9+0x808], R7 ;  /* 0x0008080709007387 */ /* 0x0101e80000100800 */
[----:B-----5:R0:W-:Y:S02]  /*19b0*/  STL [R9+0x80c], R8 ;  /* 0x00080c0809007387 */ /* 0x0201e40000100800 */
.L_x_28:
[----:B------:R-:W-:Y:S05]  /*19c0*/  @!P1 BRA `(.L_x_26) ;  /* 0x00000000002c9947 */ /* 0x000fea0003800000 */
[----:B------:R-:W-:-:S05]  /*19d0*/  IMAD R4, R4, 0x4, R1 ;  /* 0x0000000404047824 */ /* 0x000fca00078e0201 */
[----:B0-----:R-:W2:Y:S01]  /*19e0*/  LDL R5, [R4] ;  /* 0x0000000004057983 */ /* 0x001ea20000100800 */
[----:B------:R-:W-:-:S03]  /*19f0*/  ISETP.NE.AND P0, PT, R18, 0x1, PT ;  /* 0x000000011200780c */ /* 0x000fc60003f05270 */
[----:B--2---:R1:W-:Y:S10]  /*1a00*/  STL [R4+0x800], R5 ;  /* 0x0008000504007387 */ /* 0x0043f40000100800 */
[----:B------:R-:W-:Y:S05]  /*1a10*/  @!P0 BRA `(.L_x_26) ;  /* 0x0000000000188947 */ /* 0x000fea0003800000 */
[----:B-1----:R-:W2:Y:S01]  /*1a20*/  LDL R5, [R4+0x4] ;  /* 0x0000040004057983 */ /* 0x002ea20000100800 */
[----:B------:R-:W-:-:S03]  /*1a30*/  ISETP.NE.AND P0, PT, R18, 0x2, PT ;  /* 0x000000021200780c */ /* 0x000fc60003f05270 */
[----:B--2---:R2:W-:Y:S10]  /*1a40*/  STL [R4+0x804], R5 ;  /* 0x0008040504007387 */ /* 0x0045f40000100800 */
[----:B------:R-:W-:Y:S05]  /*1a50*/  @!P0 BRA `(.L_x_26) ;  /* 0x0000000000088947 */ /* 0x000fea0003800000 */
[----:B--2---:R-:W2:Y:S04]  /*1a60*/  LDL R5, [R4+0x8] ;  /* 0x0000080004057983 */ /* 0x004ea80000100800 */
[----:B--2---:R3:W-:Y:S02]  /*1a70*/  STL [R4+0x808], R5 ;  /* 0x0008080504007387 */ /* 0x0047e40000100800 */
.L_x_26:
[----:B------:R-:W-:Y:S01]  /*1a80*/  ISETP.NE.AND P0, PT, R2, RZ, PT ;  /* 0x000000ff0200720c */ /* 0x000fe20003f05270 */
[----:B------:R-:W-:Y:S01]  /*1a90*/  BSSY.RECONVERGENT B1, `(.L_x_29) ;  /* 0x0000090000017945 */ /* 0x000fe20003800200 */
[C---:B0-----:R-:W-:Y:S02]  /*1aa0*/  VIMNMX.U32 R24, PT, PT, R20.reuse, 0x2, !PT ;  /* 0x0000000214187848 */ /* 0x041fe40007fe0000 */
[----:B------:R-:W-:-:S09]  /*1ab0*/  LEA R23, R20, R0, 0x2 ;  /* 0x0000000014177211 */ /* 0x000fd200078e10ff */
[----:B------:R-:W-:Y:S05]  /*1ac0*/  @!P0 BRA `(.L_x_30) ;  /* 0x0000000000f08947 */ /* 0x000fea0003800000 */
[----:B------:R-:W-:-:S13]  /*1ad0*/  ISETP.GE.U32.AND P0, PT, R25, 0x2, PT ;  /* 0x000000021900780c */ /* 0x000fda0003f06070 */
[----:B------:R-:W-:Y:S05]  /*1ae0*/  @!P0 BRA `(.L_x_31) ;  /* 0x0000000000d88947 */ /* 0x000fea0003800000 */
[----:B-123--:R-:W-:Y:S01]  /*1af0*/  IMAD.MOV.U32 R4, RZ, RZ, RZ ;  /* 0x000000ffff047224 */ /* 0x00efe200078e00ff */
[----:B------:R-:W-:-:S07]  /*1b00*/  MOV R5, R3 ;  /* 0x0000000300057202 */ /* 0x000fce0000000f00 */
.L_x_41:
[----:B01----:R-:W-:Y:S01]  /*1b10*/  IMAD.IADD R6, R4, 0x1, R5 ;  /* 0x0000000104067824 */ /* 0x003fe200078e0205 */
[----:B------:R-:W-:-:S04]  /*1b20*/  LEA R8, R5, R0, 0x2 ;  /* 0x0000000005087211 */ /* 0x000fc800078e10ff */
[----:B------:R-:W-:Y:S02]  /*1b30*/  SHF.R.S32.HI R7, RZ, 0x1, R6 ;  /* 0x00000001ff077819 */ /* 0x000fe40000011406 */
[----:B------:R-:W-:Y:S01]  /*1b40*/  LEA R6, R4, R0, 0x2 ;  /* 0x0000000004067211 */ /* 0x000fe200078e10ff */
[----:B------:R-:W2:Y:S02]  /*1b50*/  LDL R8, [R8] ;  /* 0x0000000008087983 */ /* 0x000ea40000100800 */
[----:B------:R-:W-:-:S03]  /*1b60*/  IMAD R7, R7, 0x4, R0 ;  /* 0x0000000407077824 */ /* 0x000fc600078e0200 */
[----:B------:R-:W3:Y:S04]  /*1b70*/  LDL R6, [R6] ;  /* 0x0000000006067983 */ /* 0x000ee80000100800 */
[----:B------:R-:W3:Y:S01]  /*1b80*/  LDL R7, [R7] ;  /* 0x0000000007077983 */ /* 0x000ee20000100800 */
[----:B------:R-:W-:Y:S01]  /*1b90*/  BSSY.RECONVERGENT B2, `(.L_x_32) ;  /* 0x0000020000027945 */ /* 0x000fe20003800200 */
[----:B------:R-:W-:Y:S02]  /*1ba0*/  MOV R12, R4 ;  /* 0x00000004000c7202 */ /* 0x000fe40000000f00 */
[CC--:B---3--:R-:W-:Y:S02]  /*1bb0*/  FMNMX R11, R6.reuse, R7.reuse, !PT ;  /* 0x00000007060b7209 */ /* 0x0c8fe40007800000 */
[----:B------:R-:W-:-:S02]  /*1bc0*/  FMNMX R9, R6, R7, PT ;  /* 0x0000000706097209 */ /* 0x000fc40003800000 */
[----:B--2---:R-:W-:Y:S01]  /*1bd0*/  FMNMX R10, R8, R11, PT ;  /* 0x0000000b080a7209 */ /* 0x004fe20003800000 */
[----:B------:R-:W-:-:S03]  /*1be0*/  IMAD.MOV.U32 R11, RZ, RZ, R5 ;  /* 0x000000ffff0b7224 */ /* 0x000fc600078e0005 */
[----:B------:R-:W-:Y:S01]  /*1bf0*/  FMNMX R10, R9, R10, !PT ;  /* 0x0000000a090a7209 */ /* 0x000fe20007800000 */
[----:B------:R-:W-:-:S07]  /*1c00*/  IMAD.MOV.U32 R9, RZ, RZ, R4 ;  /* 0x000000ffff097224 */ /* 0x000fce00078e0004 */
.L_x_37:
[----:B01----:R-:W-:-:S05]  /*1c10*/  LEA R6, R12, R0, 0x2 ;  /* 0x000000000c067211 */ /* 0x003fca00078e10ff */
[----:B------:R-:W2:Y:S01]  /*1c20*/  LDL R8, [R6] ;  /* 0x0000000006087983 */ /* 0x000ea20000100800 */
[----:B------:R-:W-:Y:S01]  /*1c30*/  BSSY.RECONVERGENT B3, `(.L_x_33) ;  /* 0x0000013000037945 */ /* 0x000fe20003800200 */
[----:B--2---:R-:W-:-:S13]  /*1c40*/  FSETP.GEU.AND P0, PT, R8, R10, PT ;  /* 0x0000000a0800720b */ /* 0x004fda0003f0e000 */
[----:B------:R-:W-:Y:S05]  /*1c50*/  @P0 BRA `(.L_x_34) ;  /* 0x00000000001c0947 */ /* 0x000fea0003800000 */
[----:B------:R-:W-:-:S05]  /*1c60*/  IMAD R7, R9, 0x4, R0 ;  /* 0x0000000409077824 */ /* 0x000fca00078e0200 */
[----:B------:R-:W2:Y:S01]  /*1c70*/  LDL R13, [R7] ;  /* 0x00000000070d7983 */ /* 0x000ea20000100800 */
[----:B------:R-:W-:Y:S01]  /*1c80*/  IADD3 R12, PT, PT, R12, 0x1, RZ ;  /* 0x000000010c0c7810 */ /* 0x000fe20007ffe0ff */
[----:B------:R-:W-:Y:S02]  /*1c90*/  VIADD R9, R9, 0x1 ;  /* 0x0000000109097836 */ /* 0x000fe40000000000 */
[----:B------:R0:W-:Y:S04]  /*1ca0*/  STL [R7], R8 ;  /* 0x0000000807007387 */ /* 0x0001e80000100800 */
[----:B--2---:R0:W-:Y:S01]  /*1cb0*/  STL [R6], R13 ;  /* 0x0000000d06007387 */ /* 0x0041e20000100800 */
[----:B------:R-:W-:Y:S05]  /*1cc0*/  BRA `(.L_x_35) ;  /* 0x0000000000247947 */ /* 0x000fea0003800000 */
.L_x_34:
[----:B------:R-:W-:-:S13]  /*1cd0*/  FSETP.GT.AND P0, PT, R8, R10, PT ;  /* 0x0000000a0800720b */ /* 0x000fda0003f04000 */
[----:B------:R-:W-:Y:S05]  /*1ce0*/  @!P0 BRA `(.L_x_36) ;  /* 0x0000000000188947 */ /* 0x000fea0003800000 */
[----:B------:R-:W-:-:S05]  /*1cf0*/  LEA R7, R11, R0, 0x2 ;  /* 0x000000000b077211 */ /* 0x000fca00078e10ff */
[----:B------:R-:W2:Y:S01]  /*1d00*/  LDL R13, [R7] ;  /* 0x00000000070d7983 */ /* 0x000ea20000100800 */
[----:B------:R-:W-:-:S03]  /*1d10*/  VIADD R11, R11, 0xffffffff ;  /* 0xffffffff0b0b7836 */ /* 0x000fc60000000000 */
[----:B--2---:R1:W-:Y:S04]  /*1d20*/  STL [R6], R13 ;  /* 0x0000000d06007387 */ /* 0x0043e80000100800 */
[----:B------:R1:W-:Y:S01]  /*1d30*/  STL [R7], R8 ;  /* 0x0000000807007387 */ /* 0x0003e20000100800 */
[----:B------:R-:W-:Y:S05]  /*1d40*/  BRA `(.L_x_35) ;  /* 0x0000000000047947 */ /* 0x000fea0003800000 */
.L_x_36:
[----:B------:R-:W-:-:S07]  /*1d50*/  IADD3 R12, PT, PT, R12, 0x1, RZ ;  /* 0x000000010c0c7810 */ /* 0x000fce0007ffe0ff */
.L_x_35:
[----:B------:R-:W-:Y:S05]  /*1d60*/  BSYNC.RECONVERGENT B3 ;  /* 0x0000000000037941 */ /* 0x000fea0003800200 */
.L_x_33:
[----:B------:R-:W-:-:S13]  /*1d70*/  ISETP.GT.AND P0, PT, R12, R11, PT ;  /* 0x0000000b0c00720c */ /* 0x000fda0003f04270 */
[----:B------:R-:W-:Y:S05]  /*1d80*/  @!P0 BRA `(.L_x_37) ;  /* 0xfffffffc00a08947 */ /* 0x000fea000383ffff */
[----:B------:R-:W-:Y:S05]  /*1d90*/  BSYNC.RECONVERGENT B2 ;  /* 0x0000000000027941 */ /* 0x000fea0003800200 */
.L_x_32:
[----:B------:R-:W-:Y:S01]  /*1da0*/  ISETP.GE.AND P0, PT, R20, R9, PT ;  /* 0x000000091400720c */ /* 0x000fe20003f06270 */
[----:B------:R-:W-:-:S12]  /*1db0*/  BSSY.RELIABLE B2, `(.L_x_38) ;  /* 0x0000007000027945 */ /* 0x000fd80003800100 */
[----:B------:R-:W-:Y:S01]  /*1dc0*/  @!P0 VIADD R5, R9, 0xffffffff ;  /* 0xffffffff09058836 */ /* 0x000fe20000000000 */
[----:B------:R-:W-:Y:S06]  /*1dd0*/  @!P0 BRA `(.L_x_39) ;  /* 0x0000000000108947 */ /* 0x000fec0003800000 */
[----:B------:R-:W-:-:S13]  /*1de0*/  ISETP.GT.AND P0, PT, R20, R11, PT ;  /* 0x0000000b1400720c */ /* 0x000fda0003f04270 */
[----:B------:R-:W-:Y:S05]  /*1df0*/  @!P0 BREAK.RELIABLE B2 ;  /* 0x0000000000028942 */ /* 0x000fea0003800100 */
[----:B------:R-:W-:Y:S05]  /*1e00*/  @!P0 BRA `(.L_x_40) ;  /* 0x0000000000188947 */ /* 0x000fea0003800000 */
[----:B------:R-:W-:-:S07]  /*1e10*/  IADD3 R4, PT, PT, R11, 0x1, RZ ;  /* 0x000000010b047810 */ /* 0x000fce0007ffe0ff */
.L_x_39:
[----:B------:R-:W-:Y:S05]  /*1e20*/  BSYNC.RELIABLE B2 ;  /* 0x0000000000027941 */ /* 0x000fea0003800100 */
.L_x_38:
[----:B------:R-:W-:-:S13]  /*1e30*/  ISETP.GE.AND P0, PT, R4, R5, PT ;  /* 0x000000050400720c */ /* 0x000fda0003f06270 */
[----:B------:R-:W-:Y:S05]  /*1e40*/  @!P0 BRA `(.L_x_41) ;  /* 0xfffffffc00308947 */ /* 0x000fea000383ffff */
.L_x_31:
[----:B------:R4:W5:Y:S01]  /*1e50*/  LDL R27, [R23] ;  /* 0x00000000171b7983 */ /* 0x0009620000100800 */
[----:B------:R-:W-:Y:S05]  /*1e60*/  BRA `(.L_x_42) ;  /* 0x0000000400487947 */ /* 0x000fea0003800000 */
.L_x_40:
[----:B------:R4:W5:Y:S01]  /*1e70*/  LDL R27, [R23] ;  /* 0x00000000171b7983 */ /* 0x0009620000100800 */
[----:B------:R-:W-:Y:S05]  /*1e80*/  BRA `(.L_x_42) ;  /* 0x0000000400407947 */ /* 0x000fea0003800000 */
.L_x_30:
[----:B------:R-:W-:Y:S01]  /*1e90*/  ISETP.GE.U32.AND P0, PT, R25, 0x2, PT ;  /* 0x000000021900780c */ /* 0x000fe20003f06070 */
[----:B------:R-:W-:-:S12]  /*1ea0*/  BSSY.RECONVERGENT B2, `(.L_x_43) ;  /* 0x000003b000027945 */ /* 0x000fd80003800200 */
[----:B------:R-:W-:Y:S05]  /*1eb0*/  @!P0 BRA `(.L_x_44) ;  /* 0x0000000000d88947 */ /* 0x000fea0003800000 */
[----:B-123--:R-:W-:Y:S01]  /*1ec0*/  IMAD.MOV.U32 R4, RZ, RZ, RZ ;  /* 0x000000ffff047224 */ /* 0x00efe200078e00ff */
[----:B------:R-:W-:-:S07]  /*1ed0*/  MOV R5, R3 ;  /* 0x0000000300057202 */ /* 0x000fce0000000f00 */
.L_x_54:
        /* <DEDUP_REMOVED lines=16> */
.L_x_50:
        /* <DEDUP_REMOVED lines=12> */
.L_x_47:
        /* <DEDUP_REMOVED lines=8> */
.L_x_49:
[----:B------:R-:W-:-:S07]  /*2120*/  IADD3 R12, PT, PT, R12, 0x1, RZ ;  /* 0x000000010c0c7810 */ /* 0x000fce0007ffe0ff */
.L_x_48:
[----:B------:R-:W-:Y:S05]  /*2130*/  BSYNC.RECONVERGENT B4 ;  /* 0x0000000000047941 */ /* 0x000fea0003800200 */
.L_x_46:
[----:B------:R-:W-:-:S13]  /*2140*/  ISETP.GT.AND P0, PT, R12, R11, PT ;  /* 0x0000000b0c00720c */ /* 0x000fda0003f04270 */
[----:B------:R-:W-:Y:S05]  /*2150*/  @!P0 BRA `(.L_x_50) ;  /* 0xfffffffc00a08947 */ /* 0x000fea000383ffff */
[----:B------:R-:W-:Y:S05]  /*2160*/  BSYNC.RECONVERGENT B3 ;  /* 0x0000000000037941 */ /* 0x000fea0003800200 */
.L_x_45:
        /* <DEDUP_REMOVED lines=8> */
.L_x_52:
[----:B------:R-:W-:Y:S05]  /*21f0*/  BSYNC.RELIABLE B3 ;  /* 0x0000000000037941 */ /* 0x000fea0003800100 */
.L_x_51:
[----:B------:R-:W-:-:S13]  /*2200*/  ISETP.GE.AND P0, PT, R4, R5, PT ;  /* 0x000000050400720c */ /* 0x000fda0003f06270 */
[----:B------:R-:W-:Y:S05]  /*2210*/  @!P0 BRA `(.L_x_54) ;  /* 0xfffffffc00308947 */ /* 0x000fea000383ffff */
.L_x_44:
[----:B-123--:R3:W5:Y:S01]  /*2220*/  LDL R4, [R23] ;  /* 0x0000000017047983 */ /* 0x00e7620000100800 */
[----:B------:R-:W-:Y:S05]  /*2230*/  BRA `(.L_x_55) ;  /* 0x0000000000047947 */ /* 0x000fea0003800000 */
.L_x_53:
[----:B------:R2:W5:Y:S02]  /*2240*/  LDL R4, [R23] ;  /* 0x0000000017047983 */ /* 0x0005640000100800 */
.L_x_55:
[----:B------:R-:W-:Y:S05]  /*2250*/  BSYNC.RECONVERGENT B2 ;  /* 0x0000000000027941 */ /* 0x000fea0003800200 */
.L_x_43:
[----:B------:R4:W5:Y:S01]  /*2260*/  LDL R5, [R1+0x800] ;  /* 0x0008000001057983 */ /* 0x0009620000100800 */
[----:B------:R-:W0:Y:S02]  /*2270*/  LDCU UR6, c[0x0][0x390] ;  /* 0x00007200ff0677ac */ /* 0x000e240008000800 */
[----:B0-----:R-:W-:-:S09]  /*2280*/  UISETP.GE.U32.AND UP0, UPT, UR6, 0x3, UPT ;  /* 0x000000030600788c */ /* 0x001fd2000bf06070 */
[----:B----4-:R-:W-:Y:S05]  /*2290*/  BRA.U !UP0, `(.L_x_56) ;  /* 0x00000001081c7547 */ /* 0x010fea000b800000 */
[----:B-1----:R-:W-:-:S07]  /*22a0*/  IMAD.MOV.U32 R7, RZ, RZ, 0x1 ;  /* 0x00000001ff077424 */ /* 0x002fce00078e00ff */
.L_x_57:
[----:B------:R-:W-:-:S06]  /*22b0*/  LEA R6, R7, R0, 0x2 ;  /* 0x0000000007067211 */ /* 0x000fcc00078e10ff */
[----:B------:R-:W4:Y:S01]  /*22c0*/  LDL R6, [R6] ;  /* 0x0000000006067983 */ /* 0x000f220000100800 */
[----:B------:R-:W-:-:S05]  /*22d0*/  VIADD R7, R7, 0x1 ;  /* 0x0000000107077836 */ /* 0x000fca0000000000 */
[----:B------:R-:W-:Y:S02]  /*22e0*/  ISETP.NE.AND P0, PT, R7, R24, PT ;  /* 0x000000180700720c */ /* 0x000fe40003f05270 */
[----:B----45:R-:W-:-:S11]  /*22f0*/  FMNMX R5, R6, R5, !PT ;  /* 0x0000000506057209 */ /* 0x030fd60007800000 */
[----:B------:R-:W-:Y:S05]  /*2300*/  @P0 BRA `(.L_x_57) ;  /* 0xfffffffc00e80947 */ /* 0x000fea000383ffff */
.L_x_56:
[----:B-1---5:R-:W-:-:S04]  /*2310*/  FADD R6, R5, R4 ;  /* 0x0000000405067221 */ /* 0x022fc80000000000 */
[----:B------:R-:W-:-:S04]  /*2320*/  FADD R7, R6, -R5 ;  /* 0x8000000506077221 */ /* 0x000fc80000000000 */
[C---:B------:R-:W-:Y:S01]  /*2330*/  FADD R8, R6.reuse, -R7 ;  /* 0x8000000706087221 */ /* 0x040fe20000000000 */
[----:B------:R-:W-:Y:S01]  /*2340*/  FADD R7, -R7, R4 ;  /* 0x0000000407077221 */ /* 0x000fe20000000100 */
[----:B------:R-:W-:Y:S02]  /*2350*/  FMUL R6, R6, 0.5 ;  /* 0x3f00000006067820 */ /* 0x000fe40000400000 */
[----:B------:R-:W-:-:S04]  /*2360*/  FADD R8, -R8, R5 ;  /* 0x0000000508087221 */ /* 0x000fc80000000100 */
[----:B------:R-:W-:-:S04]  /*2370*/  FADD R7, R8, R7 ;  /* 0x0000000708077221 */ /* 0x000fc80000000000 */
[----:B------:R-:W-:-:S07]  /*2380*/  FFMA R27, R7, 0.5, R6 ;  /* 0x3f000000071b7823 */ /* 0x000fce0000000006 */
.L_x_42:
[----:B------:R-:W-:Y:S05]  /*2390*/  BSYNC.RECONVERGENT B1 ;  /* 0x0000000000017941 */ /* 0x000fea0003800200 */
.L_x_29:
[----:B------:R-:W-:Y:S01]  /*23a0*/  ISETP.GE.U32.AND P0, PT, R3, 0xf, PT ;  /* 0x0000000f0300780c */ /* 0x000fe20003f06070 */
[----:B-123--:R-:W-:-:S12]  /*23b0*/  HFMA2 R4, -RZ, RZ, 0, 0 ;  /* 0x00000000ff047431 */ /* 0x00efd800000001ff */
[----:B------:R-:W-:Y:S05]  /*23c0*/  @!P0 BRA `(.L_x_58) ;  /* 0x0000000000b88947 */ /* 0x000fea0003800000 */
[----:B------:R-:W-:-:S07]  /*23d0*/  IMAD.MOV.U32 R26, RZ, RZ, RZ ;  /* 0x000000ffff1a7224 */ /* 0x000fce00078e00ff */
.L_x_59:
[----:B-1----:R-:W-:-:S05]  /*23e0*/  LEA R25, R26, R1, 0x2 ;  /* 0x000000011a197211 */ /* 0x002fca00078e10ff */
[----:B0-----:R-:W2:Y:S04]  /*23f0*/  LDL.128 R4, [R25] ;  /* 0x0000000019047983 */ /* 0x001ea80000100c00 */
[----:B------:R-:W3:Y:S04]  /*2400*/  LDL.128 R12, [R25+0x10] ;  /* 0x00001000190c7983 */ /* 0x000ee80000100c00 */
[----:B------:R-:W4:Y:S01]  /*2410*/  LDL.128 R8, [R25+0x20] ;  /* 0x0000200019087983 */ /* 0x000f220000100c00 */
[--C-:B--2--5:R-:W-:Y:S01]  /*2420*/  FADD R4, R4, -R27.reuse ;  /* 0x8000001b04047221 */ /* 0x124fe20000000000 */
[--C-:B------:R-:W-:Y:S01]  /*2430*/  FADD R5, R5, -R27.reuse ;  /* 0x8000001b05057221 */ /* 0x100fe20000000000 */
[--C-:B------:R-:W-:Y:S01]  /*2440*/  FADD R6, R6, -R27.reuse ;  /* 0x8000001b06067221 */ /* 0x100fe20000000000 */
[----:B------:R-:W-:Y:S01]  /*2450*/  FADD R7, R7, -R27 ;  /* 0x8000001b07077221 */ /* 0x000fe20000000000 */
[----:B------:R-:W-:Y:S01]  /*2460*/  FADD R4, |R4|, -RZ ;  /* 0x800000ff04047221 */ /* 0x000fe20000000200 */
[----:B------:R-:W-:Y:S01]  /*2470*/  FADD R5, |R5|, -RZ ;  /* 0x800000ff05057221 */ /* 0x000fe20000000200 */
[----:B------:R-:W-:Y:S01]  /*2480*/  FADD R6, |R6|, -RZ ;  /* 0x800000ff06067221 */ /* 0x000fe20000000200 */
[----:B------:R-:W-:-:S05]  /*2490*/  FADD R7, |R7|, -RZ ;  /* 0x800000ff07077221 */ /* 0x000fca0000000200 */
[----:B------:R0:W-:Y:S04]  /*24a0*/  STL.128 [R25+0x800], R4 ;  /* 0x0008000419007387 */ /* 0x0001e80000100c00 */
[----:B0-----:R-:W2:Y:S01]  /*24b0*/  LDL.128 R4, [R25+0x30] ;  /* 0x0000300019047983 */ /* 0x001ea20000100c00 */
[--C-:B---3--:R-:W-:Y:S01]  /*24c0*/  FADD R12, R12, -R27.reuse ;  /* 0x8000001b0c0c7221 */ /* 0x108fe20000000000 */
[--C-:B------:R-:W-:Y:S01]  /*24d0*/  FADD R13, R13, -R27.reuse ;  /* 0x8000001b0d0d7221 */ /* 0x100fe20000000000 */
[--C-:B------:R-:W-:Y:S01]  /*24e0*/  FADD R14, R14, -R27.reuse ;  /* 0x8000001b0e0e7221 */ /* 0x100fe20000000000 */
[--C-:B------:R-:W-:Y:S01]  /*24f0*/  FADD R15, R15, -R27.reuse ;  /* 0x8000001b0f0f7221 */ /* 0x100fe20000000000 */
[----:B------:R-:W-:Y:S01]  /*2500*/  FADD R12, |R12|, -RZ ;  /* 0x800000ff0c0c7221 */ /* 0x000fe20000000200 */
[----:B------:R-:W-:Y:S01]  /*2510*/  FADD R13, |R13|, -RZ ;  /* 0x800000ff0d0d7221 */ /* 0x000fe20000000200 */
[----:B------:R-:W-:Y:S01]  /*2520*/  FADD R14, |R14|, -RZ ;  /* 0x800000ff0e0e7221 */ /* 0x000fe20000000200 */
[----:B------:R-:W-:Y:S01]  /*2530*/  FADD R15, |R15|, -RZ ;  /* 0x800000ff0f0f7221 */ /* 0x000fe20000000200 */
[--C-:B----4-:R-:W-:Y:S01]  /*2540*/  FADD R10, R10, -R27.reuse ;  /* 0x8000001b0a0a7221 */ /* 0x110fe20000000000 */
[----:B------:R-:W-:-:S03]  /*2550*/  FADD R11, R11, -R27 ;  /* 0x8000001b0b0b7221 */ /* 0x000fc60000000000 */
[----:B------:R0:W-:Y:S01]  /*2560*/  STL.128 [R25+0x810], R12 ;  /* 0x0008100c19007387 */ /* 0x0001e20000100c00 */
[----:B------:R-:W-:Y:S02]  /*2570*/  VIADD R26, R26, 0x10 ;  /* 0x000000101a1a7836 */ /* 0x000fe40000000000 */
[--C-:B0-----:R-:W-:Y:S01]  /*2580*/  FADD R15, R8, -R27.reuse ;  /* 0x8000001b080f7221 */ /* 0x101fe20000000000 */
[--C-:B------:R-:W-:Y:S02]  /*2590*/  FADD R14, R9, -R27.reuse ;  /* 0x8000001b090e7221 */ /* 0x100fe40000000000 */
[----:B------:R-:W-:Y:S01]  /*25a0*/  ISETP.NE.AND P0, PT, R26, R16, PT ;  /* 0x000000101a00720c */ /* 0x000fe20003f05270 */
[--C-:B--2---:R-:W-:Y:S01]  /*25b0*/  FADD R8, R4, -R27.reuse ;  /* 0x8000001b04087221 */ /* 0x104fe20000000000 */
[--C-:B------:R-:W-:Y:S01]  /*25c0*/  FADD R9, R5, -R27.reuse ;  /* 0x8000001b05097221 */ /* 0x100fe20000000000 */
[--C-:B------:R-:W-:Y:S01]  /*25d0*/  FADD R12, R6, -R27.reuse ;  /* 0x8000001b060c7221 */ /* 0x100fe20000000000 */
[----:B------:R-:W-:Y:S01]  /*25e0*/  FADD R13, R7, -R27 ;  /* 0x8000001b070d7221 */ /* 0x000fe20000000000 */
[----:B------:R-:W-:Y:S01]  /*25f0*/  FADD R6, |R10|, -RZ ;  /* 0x800000ff0a067221 */ /* 0x000fe20000000200 */
[----:B------:R-:W-:Y:S01]  /*2600*/  FADD R7, |R11|, -RZ ;  /* 0x800000ff0b077221 */ /* 0x000fe20000000200 */
[----:B------:R-:W-:Y:S01]  /*2610*/  FADD R4, |R15|, -RZ ;  /* 0x800000ff0f047221 */ /* 0x000fe20000000200 */
[----:B------:R-:W-:Y:S01]  /*2620*/  FADD R5, |R14|, -RZ ;  /* 0x800000ff0e057221 */ /* 0x000fe20000000200 */
[----:B------:R-:W-:Y:S01]  /*2630*/  FADD R8, |R8|, -RZ ;  /* 0x800000ff08087221 */ /* 0x000fe20000000200 */
[----:B------:R-:W-:Y:S01]  /*2640*/  FADD R9, |R9|, -RZ ;  /* 0x800000ff09097221 */ /* 0x000fe20000000200 */
[----:B------:R-:W-:Y:S01]  /*2650*/  FADD R10, |R12|, -RZ ;  /* 0x800000ff0c0a7221 */ /* 0x000fe20000000200 */
[----:B------:R-:W-:Y:S01]  /*2660*/  FADD R11, |R13|, -RZ ;  /* 0x800000ff0d0b7221 */ /* 0x000fe20000000200 */
[----:B------:R1:W-:Y:S04]  /*2670*/  STL.128 [R25+0x820], R4 ;  /* 0x0008200419007387 */ /* 0x0003e80000100c00 */
[----:B------:R1:W-:Y:S01]  /*2680*/  STL.128 [R25+0x830], R8 ;  /* 0x0008300819007387 */ /* 0x0003e20000100c00 */
[----:B------:R-:W-:Y:S05]  /*2690*/  @P0 BRA `(.L_x_59) ;  /* 0xfffffffc00500947 */ /* 0x000fea000383ffff */
[----:B-1----:R-:W-:-:S07]  /*26a0*/  MOV R4, R16 ;  /* 0x0000001000047202 */ /* 0x002fce0000000f00 */
.L_x_58:
[----:B------:R-:W-:-:S13]  /*26b0*/  ISETP.NE.AND P0, PT, R17, RZ, PT ;  /* 0x000000ff1100720c */ /* 0x000fda0003f05270 */
[----:B------:R-:W-:Y:S05]  /*26c0*/  @!P0 BRA `(.L_x_60) ;  /* 0x00000004003c8947 */ /* 0x000fea0003800000 */
[----:B------:R-:W-:Y:S01]  /*26d0*/  VIADD R5, R17, 0xffffffff ;  /* 0xffffffff11057836 */ /* 0x000fe20000000000 */
[----:B------:R-:W-:-:S04]  /*26e0*/  ISETP.NE.AND P1, PT, R19, RZ, PT ;  /* 0x000000ff1300720c */ /* 0x000fc80003f25270 */
[----:B------:R-:W-:-:S13]  /*26f0*/  ISETP.GE.U32.AND P0, PT, R5, 0x7, PT ;  /* 0x000000070500780c */ /* 0x000fda0003f06070 */
[----:B------:R-:W-:Y:S05]  /*2700*/  @!P0 BRA `(.L_x_61) ;  /* 0x0000000000888947 */ /* 0x000fea0003800000 */
[----:B------:R-:W-:-:S05]  /*2710*/  LEA R5, R4, R1, 0x2 ;  /* 0x0000000104057211 */ /* 0x000fca00078e10ff */
[----:B------:R-:W2:Y:S04]  /*2720*/  LDL R26, [R5] ;  /* 0x00000000051a7983 */ /* 0x000ea80000100800 */
[----:B------:R-:W3:Y:S04]  /*2730*/  LDL R28, [R5+0x4] ;  /* 0x00000400051c7983 */ /* 0x000ee80000100800 */
[----:B0-----:R-:W4:Y:S04]  /*2740*/  LDL R7, [R5+0x8] ;  /* 0x0000080005077983 */ /* 0x001f280000100800 */
[----:B------:R-:W4:Y:S04]  /*2750*/  LDL R14, [R5+0xc] ;  /* 0x00000c00050e7983 */ /* 0x000f280000100800 */
[----:B------:R-:W4:Y:S04]  /*2760*/  LDL R12, [R5+0x10] ;  /* 0x00001000050c7983 */ /* 0x000f280000100800 */
[----:B------:R-:W4:Y:S04]  /*2770*/  LDL R10, [R5+0x14] ;  /* 0x00001400050a7983 */ /* 0x000f280000100800 */
[----:B------:R-:W4:Y:S04]  /*2780*/  LDL R8, [R5+0x18] ;  /* 0x0000180005087983 */ /* 0x000f280000100800 */
[----:B------:R-:W4:Y:S01]  /*2790*/  LDL R6, [R5+0x1c] ;  /* 0x00001c0005067983 */ /* 0x000f220000100800 */
[----:B------:R-:W-:-:S02]  /*27a0*/  VIADD R4, R4, 0x8 ;  /* 0x0000000804047836 */ /* 0x000fc40000000000 */
[--C-:B--2--5:R-:W-:Y:S01]  /*27b0*/  FADD R26, R26, -R27.reuse ;  /* 0x8000001b1a1a7221 */ /* 0x124fe20000000000 */
[----:B---3--:R-:W-:-:S03]  /*27c0*/  FADD R28, R28, -R27 ;  /* 0x8000001b1c1c7221 */ /* 0x008fc60000000000 */
[----:B------:R-:W-:Y:S01]  /*27d0*/  FADD R26, |R26|, -RZ ;  /* 0x800000ff1a1a7221 */ /* 0x000fe20000000200 */
[----:B----4-:R-:W-:Y:S01]  /*27e0*/  FADD R7, R7, -R27 ;  /* 0x8000001b07077221 */ /* 0x010fe20000000000 */
[----:B------:R-:W-:-:S03]  /*27f0*/  FADD R28, |R28|, -RZ ;  /* 0x800000ff1c1c7221 */ /* 0x000fc60000000200 */
[----:B------:R1:W-:Y:S01]  /*2800*/  STL [R5+0x800], R26 ;  /* 0x0008001a05007387 */ /* 0x0003e20000100800 */
[--C-:B------:R-:W-:Y:S01]  /*2810*/  FADD R14, R14, -R27.reuse ;  /* 0x8000001b0e0e7221 */ /* 0x100fe20000000000 */
[----:B------:R-:W-:Y:S02]  /*2820*/  FADD R7, |R7|, -RZ ;  /* 0x800000ff07077221 */ /* 0x000fe40000000200 */
[----:B------:R1:W-:Y:S01]  /*2830*/  STL [R5+0x804], R28 ;  /* 0x0008041c05007387 */ /* 0x0003e20000100800 */
[--C-:B------:R-:W-:Y:S01]  /*2840*/  FADD R12, R12, -R27.reuse ;  /* 0x8000001b0c0c7221 */ /* 0x100fe20000000000 */
[----:B------:R-:W-:Y:S02]  /*2850*/  FADD R14, |R14|, -RZ ;  /* 0x800000ff0e0e7221 */ /* 0x000fe40000000200 */
[----:B------:R1:W-:Y:S01]  /*2860*/  STL [R5+0x808], R7 ;  /* 0x0008080705007387 */ /* 0x0003e20000100800 */
[----:B------:R-:W-:Y:S01]  /*2870*/  FADD R10, R10, -R27 ;  /* 0x8000001b0a0a7221 */ /* 0x000fe20000000000 */
[----:B------:R-:W-:-:S02]  /*2880*/  FADD R12, |R12|, -RZ ;  /* 0x800000ff0c0c7221 */ /* 0x000fc40000000200 */
[----:B------:R1:W-:Y:S01]  /*2890*/  STL [R5+0x80c], R14 ;  /* 0x00080c0e05007387 */ /* 0x0003e20000100800 */
[--C-:B------:R-:W-:Y:S01]  /*28a0*/  FADD R8, R8, -R27.reuse ;  /* 0x8000001b08087221 */ /* 0x100fe20000000000 */
[----:B------:R-:W-:Y:S02]  /*28b0*/  FADD R10, |R10|, -RZ ;  /* 0x800000ff0a0a7221 */ /* 0x000fe40000000200 */
[----:B------:R1:W-:Y:S01]  /*28c0*/  STL [R5+0x810], R12 ;  /* 0x0008100c05007387 */ /* 0x0003e20000100800 */
[----:B------:R-:W-:Y:S01]  /*28d0*/  FADD R6, R6, -R27 ;  /* 0x8000001b06067221 */ /* 0x000fe20000000000 */
[----:B------:R-:W-:Y:S02]  /*28e0*/  FADD R8, |R8|, -RZ ;  /* 0x800000ff08087221 */ /* 0x000fe40000000200 */
[----:B------:R1:W-:Y:S01]  /*28f0*/  STL [R5+0x814], R10 ;  /* 0x0008140a05007387 */ /* 0x0003e20000100800 */
[----:B------:R-:W-:-:S03]  /*2900*/  FADD R6, |R6|, -RZ ;  /* 0x800000ff06067221 */ /* 0x000fc60000000200 */
[----:B------:R1:W-:Y:S04]  /*2910*/  STL [R5+0x818], R8 ;  /* 0x0008180805007387 */ /* 0x0003e80000100800 */
[----:B------:R1:W-:Y:S02]  /*2920*/  STL [R5+0x81c], R6 ;  /* 0x00081c0605007387 */ /* 0x0003e40000100800 */
.L_x_61:
[----:B------:R-:W-:Y:S05]  /*2930*/  @!P1 BRA `(.L_x_60) ;  /* 0x0000000000a09947 */ /* 0x000fea0003800000 */
[----:B-1----:R-:W-:Y:S02]  /*2940*/  IADD3 R5, PT, PT, R19, -0x1, RZ ;  /* 0xffffffff13057810 */ /* 0x002fe40007ffe0ff */
[----:B------:R-:W-:Y:S02]  /*2950*/  ISETP.NE.AND P1, PT, R18, RZ, PT ;  /* 0x000000ff1200720c */ /* 0x000fe40003f25270 */
[----:B------:R-:W-:-:S13]  /*2960*/  ISETP.GE.U32.AND P0, PT, R5, 0x3, PT ;  /* 0x000000030500780c */ /* 0x000fda0003f06070 */
[----:B------:R-:W-:Y:S05]  /*2970*/  @!P0 BRA `(.L_x_62) ;  /* 0x0000000000488947 */ /* 0x000fea0003800000 */
[----:B------:R-:W-:-:S05]  /*2980*/  IMAD R5, R4, 0x4, R1 ;  /* 0x0000000404057824 */ /* 0x000fca00078e0201 */
[----:B0-----:R-:W2:Y:S04]  /*2990*/  LDL R6, [R5] ;  /* 0x0000000005067983 */ /* 0x001ea80000100800 */
[----:B------:R-:W3:Y:S04]  /*29a0*/  LDL R8, [R5+0x4] ;  /* 0x0000040005087983 */ /* 0x000ee80000100800 */
[----:B------:R-:W4:Y:S04]  /*29b0*/  LDL R10, [R5+0x8] ;  /* 0x00000800050a7983 */ /* 0x000f280000100800 */
[----:B------:R-:W4:Y:S01]  /*29c0*/  LDL R12, [R5+0xc] ;  /* 0x00000c00050c7983 */ /* 0x000f220000100800 */
[----:B------:R-:W-:Y:S01]  /*29d0*/  IADD3 R4, PT, PT, R4, 0x4, RZ ;  /* 0x0000000404047810 */ /* 0x000fe20007ffe0ff */
[--C-:B--2--5:R-:W-:Y:S01]  /*29e0*/  FADD R6, R6, -R27.reuse ;  /* 0x8000001b06067221 */ /* 0x124fe20000000000 */
[----:B---3--:R-:W-:-:S03]  /*29f0*/  FADD R8, R8, -R27 ;  /* 0x8000001b08087221 */ /* 0x008fc60000000000 */
[----:B------:R-:W-:Y:S01]  /*2a00*/  FADD R6, |R6|, -RZ ;  /* 0x800000ff06067221 */ /* 0x000fe20000000200 */
[----:B----4-:R-:W-:Y:S01]  /*2a10*/  FADD R10, R10, -R27 ;  /* 0x8000001b0a0a7221 */ /* 0x010fe20000000000 */
[----:B------:R-:W-:-:S03]  /*2a20*/  FADD R8, |R8|, -RZ ;  /* 0x800000ff08087221 */ /* 0x000fc60000000200 */
[----:B------:R1:W-:Y:S01]  /*2a30*/  STL [R5+0x800], R6 ;  /* 0x0008000605007387 */ /* 0x0003e20000100800 */
[----:B------:R-:W-:Y:S01]  /*2a40*/  FADD R12, R12, -R27 ;  /* 0x8000001b0c0c7221 */ /* 0x000fe20000000000 */
[----:B------:R-:W-:Y:S02]  /*2a50*/  FADD R10, |R10|, -RZ ;  /* 0x800000ff0a0a7221 */ /* 0x000fe40000000200 */
[----:B------:R1:W-:Y:S01]  /*2a60*/  STL [R5+0x804], R8 ;  /* 0x0008040805007387 */ /* 0x0003e20000100800 */
[----:B------:R-:W-:-:S03]  /*2a70*/  FADD R12, |R12|, -RZ ;  /* 0x800000ff0c0c7221 */ /* 0x000fc60000000200 */
[----:B------:R1:W-:Y:S04]  /*2a80*/  STL [R5+0x808], R10 ;  /* 0x0008080a05007387 */ /* 0x0003e80000100800 */
[----:B------:R1:W-:Y:S02]  /*2a90*/  STL [R5+0x80c], R12 ;  /* 0x00080c0c05007387 */ /* 0x0003e40000100800 */
.L_x_62:
[----:B------:R-:W-:Y:S05]  /*2aa0*/  @!P1 BRA `(.L_x_60) ;  /* 0x0000000000449947 */ /* 0x000fea0003800000 */
[----:B------:R-:W-:-:S05]  /*2ab0*/  IMAD R4, R4, 0x4, R1 ;  /* 0x0000000404047824 */ /* 0x000fca00078e0201 */
[----:B01----:R-:W2:Y:S01]  /*2ac0*/  LDL R6, [R4] ;  /* 0x0000000004067983 */ /* 0x003ea20000100800 */
[----:B------:R-:W-:Y:S01]  /*2ad0*/  ISETP.NE.AND P0, PT, R18, 0x1, PT ;  /* 0x000000011200780c */ /* 0x000fe20003f05270 */
[----:B--2--5:R-:W-:-:S04]  /*2ae0*/  FADD R6, R6, -R27 ;  /* 0x8000001b06067221 */ /* 0x024fc80000000000 */
[----:B------:R-:W-:-:S05]  /*2af0*/  FADD R5, |R6|, -RZ ;  /* 0x800000ff06057221 */ /* 0x000fca0000000200 */
[----:B------:R2:W-:Y:S03]  /*2b00*/  STL [R4+0x800], R5 ;  /* 0x0008000504007387 */ /* 0x0005e60000100800 */
[----:B------:R-:W-:Y:S05]  /*2b10*/  @!P0 BRA `(.L_x_60) ;  /* 0x0000000000288947 */ /* 0x000fea0003800000 */
[----:B------:R-:W3:Y:S01]  /*2b20*/  LDL R6, [R4+0x4] ;  /* 0x0000040004067983 */ /* 0x000ee20000100800 */
[----:B------:R-:W-:Y:S01]  /*2b30*/  ISETP.NE.AND P0, PT, R18, 0x2, PT ;  /* 0x000000021200780c */ /* 0x000fe20003f05270 */
[----:B---3--:R-:W-:-:S04]  /*2b40*/  FADD R6, R6, -R27 ;  /* 0x8000001b06067221 */ /* 0x008fc80000000000 */
[----:B--2---:R-:W-:-:S05]  /*2b50*/  FADD R5, |R6|, -RZ ;  /* 0x800000ff06057221 */ /* 0x004fca0000000200 */
[----:B------:R3:W-:Y:S03]  /*2b60*/  STL [R4+0x804], R5 ;  /* 0x0008040504007387 */ /* 0x0007e60000100800 */
[----:B------:R-:W-:Y:S05]  /*2b70*/  @!P0 BRA `(.L_x_60) ;  /* 0x0000000000108947 */ /* 0x000fea0003800000 */
[----:B------:R-:W2:Y:S02]  /*2b80*/  LDL R6, [R4+0x8] ;  /* 0x0000080004067983 */ /* 0x000ea40000100800 */
[----:B--2---:R-:W-:-:S04]  /*2b90*/  FADD R6, R6, -R27 ;  /* 0x8000001b06067221 */ /* 0x004fc80000000000 */
[----:B---3--:R-:W-:-:S05]  /*2ba0*/  FADD R5, |R6|, -RZ ;  /* 0x800000ff06057221 */ /* 0x008fca0000000200 */
[----:B------:R0:W-:Y:S02]  /*2bb0*/  STL [R4+0x808], R5 ;  /* 0x0008080504007387 */ /* 0x0001e40000100800 */
.L_x_60:
[----:B------:R-:W-:Y:S01]  /*2bc0*/  ISETP.NE.AND P0, PT, R2, RZ, PT ;  /* 0x000000ff0200720c */ /* 0x000fe20003f05270 */
[----:B------:R-:W-:-:S12]  /*2bd0*/  BSSY.RECONVERGENT B1, `(.L_x_63) ;  /* 0x0000090000017945 */ /* 0x000fd80003800200 */
[----:B------:R-:W-:Y:S05]  /*2be0*/  @!P0 BRA `(.L_x_64) ;  /* 0x0000000000f48947 */ /* 0x000fea0003800000 */
[----:B------:R-:W0:Y:S02]  /*2bf0*/  LDCU UR6, c[0x0][0x390] ;  /* 0x00007200ff0677ac */ /* 0x000e240008000800 */
[----:B0-----:R-:W-:-:S09]  /*2c00*/  UISETP.GE.U32.AND UP0, UPT, UR6, 0x2, UPT ;  /* 0x000000020600788c */ /* 0x001fd2000bf06070 */
[----:B------:R-:W-:Y:S05]  /*2c10*/  BRA.U !UP0, `(.L_x_65) ;  /* 0x0000000108d87547 */ /* 0x000fea000b800000 */
[----:B-123--:R-:W-:Y:S02]  /*2c20*/  HFMA2 R5, -RZ, RZ, 0, 0 ;  /* 0x00000000ff057431 */ /* 0x00efe400000001ff */
[----:B------:R-:W-:-:S07]  /*2c30*/  IMAD.MOV.U32 R4, RZ, RZ, R3 ;  /* 0x000000ffff047224 */ /* 0x000fce00078e0003 */
.L_x_75:
[----:B01----:R-:W-:Y:S01]  /*2c40*/  IADD3 R6, PT, PT, R5, R4, RZ ;  /* 0x0000000405067210 */ /* 0x003fe20007ffe0ff */
[----:B------:R-:W-:-:S03]  /*2c50*/  IMAD R8, R4, 0x4, R0 ;  /* 0x0000000404087824 */ /* 0x000fc600078e0200 */
[----:B------:R-:W-:Y:S01]  /*2c60*/  SHF.R.S32.HI R7, RZ, 0x1, R6 ;  /* 0x00000001ff077819 */ /* 0x000fe20000011406 */
[----:B------:R-:W-:Y:S02]  /*2c70*/  IMAD R6, R5, 0x4, R0 ;  /* 0x0000000405067824 */ /* 0x000fe400078e0200 */
[----:B------:R-:W2:Y:S01]  /*2c80*/  LDL R8, [R8] ;  /* 0x0000000008087983 */ /* 0x000ea20000100800 */
[----:B------:R-:W-:-:S03]  /*2c90*/  LEA R7, R7, R0, 0x2 ;  /* 0x0000000007077211 */ /* 0x000fc600078e10ff */
[----:B------:R-:W3:Y:S04]  /*2ca0*/  LDL R6, [R6] ;  /* 0x0000000006067983 */ /* 0x000ee80000100800 */
[----:B------:R-:W3:Y:S01]  /*2cb0*/  LDL R7, [R7] ;  /* 0x0000000007077983 */ /* 0x000ee20000100800 */
[----:B------:R-:W-:Y:S01]  /*2cc0*/  BSSY.RECONVERGENT B2, `(.L_x_66) ;  /* 0x0000020000027945 */ /* 0x000fe20003800200 */
[----:B------:R-:W-:Y:S01]  /*2cd0*/  IMAD.MOV.U32 R12, RZ, RZ, R5 ;  /* 0x000000ffff0c7224 */ /* 0x000fe200078e0005 */
[CC--:B---3--:R-:W-:Y:S02]  /*2ce0*/  FMNMX R11, R6.reuse, R7.reuse, !PT ;  /* 0x00000007060b7209 */ /* 0x0c8fe40007800000 */
[----:B------:R-:W-:Y:S02]  /*2cf0*/  FMNMX R9, R6, R7, PT ;  /* 0x0000000706097209 */ /* 0x000fe40003800000 */
[----:B--2---:R-:W-:-:S02]  /*2d00*/  FMNMX R10, R8, R11, PT ;  /* 0x0000000b080a7209 */ /* 0x004fc40003800000 */
[----:B------:R-:W-:Y:S02]  /*2d10*/  MOV R11, R4 ;  /* 0x00000004000b7202 */ /* 0x000fe40000000f00 */
[----:B------:R-:W-:Y:S02]  /*2d20*/  FMNMX R10, R9, R10, !PT ;  /* 0x0000000a090a7209 */ /* 0x000fe40007800000 */
[----:B------:R-:W-:-:S07]  /*2d30*/  MOV R9, R5 ;  /* 0x0000000500097202 */ /* 0x000fce0000000f00 */
.L_x_71:
[----:B01----:R-:W-:-:S05]  /*2d40*/  IMAD R6, R12, 0x4, R0 ;  /* 0x000000040c067824 */ /* 0x003fca00078e0200 */
[----:B------:R-:W2:Y:S01]  /*2d50*/  LDL R8, [R6] ;  /* 0x0000000006087983 */ /* 0x000ea20000100800 */
[----:B------:R-:W-:Y:S01]  /*2d60*/  BSSY.RECONVERGENT B3, `(.L_x_67) ;  /* 0x0000013000037945 */ /* 0x000fe20003800200 */
[----:B--2---:R-:W-:-:S13]  /*2d70*/  FSETP.GEU.AND P0, PT, R8, R10, PT ;  /* 0x0000000a0800720b */ /* 0x004fda0003f0e000 */
[----:B------:R-:W-:Y:S05]  /*2d80*/  @P0 BRA `(.L_x_68) ;  /* 0x00000000001c0947 */ /* 0x000fea0003800000 */
[----:B------:R-:W-:-:S05]  /*2d90*/  LEA R7, R9, R0, 0x2 ;  /* 0x0000000009077211 */ /* 0x000fca00078e10ff */
[----:B------:R-:W2:Y:S01]  /*2da0*/  LDL R13, [R7] ;  /* 0x00000000070d7983 */ /* 0x000ea20000100800 */
[----:B------:R-:W-:Y:S01]  /*2db0*/  VIADD R12, R12, 0x1 ;  /* 0x000000010c0c7836 */ /* 0x000fe20000000000 */
[----:B------:R-:W-:Y:S02]  /*2dc0*/  IADD3 R9, PT, PT, R9, 0x1, RZ ;  /* 0x0000000109097810 */ /* 0x000fe40007ffe0ff */
[----:B------:R0:W-:Y:S04]  /*2dd0*/  STL [R7], R8 ;  /* 0x0000000807007387 */ /* 0x0001e80000100800 */
[----:B--2---:R0:W-:Y:S01]  /*2de0*/  STL [R6], R13 ;  /* 0x0000000d06007387 */ /* 0x0041e20000100800 */
[----:B------:R-:W-:Y:S05]  /*2df0*/  BRA `(.L_x_69) ;  /* 0x0000000000247947 */ /* 0x000fea0003800000 */
.L_x_68:
[----:B------:R-:W-:-:S13]  /*2e00*/  FSETP.GT.AND P0, PT, R8, R10, PT ;  /* 0x0000000a0800720b */ /* 0x000fda0003f04000 */
[----:B------:R-:W-:Y:S05]  /*2e10*/  @!P0 BRA `(.L_x_70) ;  /* 0x0000000000188947 */ /* 0x000fea0003800000 */
[----:B------:R-:W-:-:S05]  /*2e20*/  IMAD R7, R11, 0x4, R0 ;  /* 0x000000040b077824 */ /* 0x000fca00078e0200 */
[----:B------:R-:W2:Y:S01]  /*2e30*/  LDL R13, [R7] ;  /* 0x00000000070d7983 */ /* 0x000ea20000100800 */
[----:B------:R-:W-:-:S03]  /*2e40*/  IADD3 R11, PT, PT, R11, -0x1, RZ ;  /* 0xffffffff0b0b7810 */ /* 0x000fc60007ffe0ff */
[----:B--2---:R1:W-:Y:S04]  /*2e50*/  STL [R6], R13 ;  /* 0x0000000d06007387 */ /* 0x0043e80000100800 */
[----:B------:R1:W-:Y:S01]  /*2e60*/  STL [R7], R8 ;  /* 0x0000000807007387 */ /* 0x0003e20000100800 */
[----:B------:R-:W-:Y:S05]  /*2e70*/  BRA `(.L_x_69) ;  /* 0x0000000000047947 */ /* 0x000fea0003800000 */
.L_x_70:
[----:B------:R-:W-:-:S07]  /*2e80*/  VIADD R12, R12, 0x1 ;  /* 0x000000010c0c7836 */ /* 0x000fce0000000000 */
.L_x_69:
[----:B------:R-:W-:Y:S05]  /*2e90*/  BSYNC.RECONVERGENT B3 ;  /* 0x0000000000037941 */ /* 0x000fea0003800200 */
.L_x_67:
[----:B------:R-:W-:-:S13]  /*2ea0*/  ISETP.GT.AND P0, PT, R12, R11, PT ;  /* 0x0000000b0c00720c */ /* 0x000fda0003f04270 */
[----:B------:R-:W-:Y:S05]  /*2eb0*/  @!P0 BRA `(.L_x_71) ;  /* 0xfffffffc00a08947 */ /* 0x000fea000383ffff */
[----:B------:R-:W-:Y:S05]  /*2ec0*/  BSYNC.RECONVERGENT B2 ;  /* 0x0000000000027941 */ /* 0x000fea0003800200 */
.L_x_66:
[----:B------:R-:W-:Y:S01]  /*2ed0*/  ISETP.GE.AND P0, PT, R20, R9, PT ;  /* 0x000000091400720c */ /* 0x000fe20003f06270 */
[----:B------:R-:W-:-:S12]  /*2ee0*/  BSSY.RELIABLE B2, `(.L_x_72) ;  /* 0x0000007000027945 */ /* 0x000fd80003800100 */
[----:B------:R-:W-:Y:S01]  /*2ef0*/  @!P0 IADD3 R4, PT, PT, R9, -0x1, RZ ;  /* 0xffffffff09048810 */ /* 0x000fe20007ffe0ff */
[----:B------:R-:W-:Y:S06]  /*2f00*/  @!P0 BRA `(.L_x_73) ;  /* 0x0000000000108947 */ /* 0x000fec0003800000 */
[----:B------:R-:W-:-:S13]  /*2f10*/  ISETP.GT.AND P0, PT, R20, R11, PT ;  /* 0x0000000b1400720c */ /* 0x000fda0003f04270 */
[----:B------:R-:W-:Y:S05]  /*2f20*/  @!P0 BREAK.RELIABLE B2 ;  /* 0x0000000000028942 */ /* 0x000fea0003800100 */
[----:B------:R-:W-:Y:S05]  /*2f30*/  @!P0 BRA `(.L_x_74) ;  /* 0x0000000000188947 */ /* 0x000fea0003800000 */
[----:B------:R-:W-:-:S07]  /*2f40*/  VIADD R5, R11, 0x1 ;  /* 0x000000010b057836 */ /* 0x000fce0000000000 */
.L_x_73:
[----:B------:R-:W-:Y:S05]  /*2f50*/  BSYNC.RELIABLE B2 ;  /* 0x0000000000027941 */ /* 0x000fea0003800100 */
.L_x_72:
[----:B------:R-:W-:-:S13]  /*2f60*/  ISETP.GE.AND P0, PT, R5, R4, PT ;  /* 0x000000040500720c */ /* 0x000fda0003f06270 */
[----:B------:R-:W-:Y:S05]  /*2f70*/  @!P0 BRA `(.L_x_75) ;  /* 0xfffffffc00308947 */ /* 0x000fea000383ffff */
.L_x_65:
[----:B----4-:R-:W5:Y:S01]  /*2f80*/  LDL R23, [R23] ;  /* 0x0000000017177983 */ /* 0x010f620000100800 */
[----:B------:R-:W-:Y:S05]  /*2f90*/  BRA `(.L_x_76) ;  /* 0x00000004004c7947 */ /* 0x000fea0003800000 */
.L_x_74:
[----:B----4-:R-:W5:Y:S01]  /*2fa0*/  LDL R23, [R23] ;  /* 0x0000000017177983 */ /* 0x010f620000100800 */
[----:B------:R-:W-:Y:S05]  /*2fb0*/  BRA `(.L_x_76) ;  /* 0x0000000400447947 */ /* 0x000fea0003800000 */
.L_x_64:
[----:B------:R-:W0:Y:S01]  /*2fc0*/  LDCU UR6, c[0x0][0x390] ;  /* 0x00007200ff0677ac */ /* 0x000e220008000800 */
[----:B------:R-:W-:Y:S01]  /*2fd0*/  BSSY.RECONVERGENT B2, `(.L_x_77) ;  /* 0x000003c000027945 */ /* 0x000fe20003800200 */
[----:B0-----:R-:W-:-:S09]  /*2fe0*/  UISETP.GE.U32.AND UP0, UPT, UR6, 0x2, UPT ;  /* 0x000000020600788c */ /* 0x001fd2000bf06070 */
[----:B------:R-:W-:Y:S05]  /*2ff0*/  BRA.U !UP0, `(.L_x_78) ;  /* 0x0000000108d87547 */ /* 0x000fea000b800000 */
[----:B--23--:R-:W-:Y:S01]  /*3000*/  MOV R4, RZ ;  /* 0x000000ff00047202 */ /* 0x00cfe20000000f00 */
[----:B-1----:R-:W-:-:S07]  /*3010*/  IMAD.MOV.U32 R5, RZ, RZ, R3 ;  /* 0x000000ffff057224 */ /* 0x002fce00078e0003 */
.L_x_88:
        /* <DEDUP_REMOVED lines=16> */
.L_x_84:
        /* <DEDUP_REMOVED lines=12> */
.L_x_81:
        /* <DEDUP_REMOVED lines=8> */
.L_x_83:
[----:B------:R-:W-:-:S07]  /*3260*/  VIADD R12, R12, 0x1 ;  /* 0x000000010c0c7836 */ /* 0x000fce0000000000 */
.L_x_82:
[----:B------:R-:W-:Y:S05]  /*3270*/  BSYNC.RECONVERGENT B4 ;  /* 0x0000000000047941 */ /* 0x000fea0003800200 */
.L_x_80:
[----:B------:R-:W-:-:S13]  /*3280*/  ISETP.GT.AND P0, PT, R12, R11, PT ;  /* 0x0000000b0c00720c */ /* 0x000fda0003f04270 */
[----:B------:R-:W-:Y:S05]  /*3290*/  @!P0 BRA `(.L_x_84) ;  /* 0xfffffffc00a08947 */ /* 0x000fea000383ffff */
[----:B------:R-:W-:Y:S05]  /*32a0*/  BSYNC.RECONVERGENT B3 ;  /* 0x0000000000037941 */ /* 0x000fea0003800200 */
.L_x_79:
        /* <DEDUP_REMOVED lines=8> */
.L_x_86:
[----:B------:R-:W-:Y:S05]  /*3330*/  BSYNC.RELIABLE B3 ;  /* 0x0000000000037941 */ /* 0x000fea0003800100 */
.L_x_85:
[----:B------:R-:W-:-:S13]  /*3340*/  ISETP.GE.AND P0, PT, R4, R5, PT ;  /* 0x000000050400720c */ /* 0x000fda0003f06270 */
[----:B------:R-:W-:Y:S05]  /*3350*/  @!P0 BRA `(.L_x_88) ;  /* 0xfffffffc00308947 */ /* 0x000fea000383ffff */
.L_x_78:
[----:B----4-:R-:W5:Y:S01]  /*3360*/  LDL R23, [R23] ;  /* 0x0000000017177983 */ /* 0x010f620000100800 */
[----:B------:R-:W-:Y:S05]  /*3370*/  BRA `(.L_x_89) ;  /* 0x0000000000047947 */ /* 0x000fea0003800000 */
.L_x_87:
[----:B----4-:R-:W5:Y:S02]  /*3380*/  LDL R23, [R23] ;  /* 0x0000000017177983 */ /* 0x010f640000100800 */
.L_x_89:
[----:B------:R-:W-:Y:S05]  /*3390*/  BSYNC.RECONVERGENT B2 ;  /* 0x0000000000027941 */ /* 0x000fea0003800200 */
.L_x_77:
[----:B--23--:R2:W5:Y:S01]  /*33a0*/  LDL R4, [R1+0x800] ;  /* 0x0008000001047983 */ /* 0x00c5620000100800 */
[----:B------:R-:W3:Y:S02]  /*33b0*/  LDCU UR6, c[0x0][0x390] ;  /* 0x00007200ff0677ac */ /* 0x000ee40008000800 */
[----:B---3--:R-:W-:-:S09]  /*33c0*/  UISETP.GE.U32.AND UP0, UPT, UR6, 0x3, UPT ;  /* 0x000000030600788c */ /* 0x008fd2000bf06070 */
[----:B--2---:R-:W-:Y:S05]  /*33d0*/  BRA.U !UP0, `(.L_x_90) ;  /* 0x00000001081c7547 */ /* 0x004fea000b800000 */
[----:B-1----:R-:W-:-:S07]  /*33e0*/  HFMA2 R5, -RZ, RZ, 0, 5.9604644775390625e-08 ;  /* 0x00000001ff057431 */ /* 0x002fce00000001ff */
.L_x_91:
[----:B0-----:R-:W-:-:S05]  /*33f0*/  IMAD R6, R5, 0x4, R0 ;  /* 0x0000000405067824 */ /* 0x001fca00078e0200 */
[----:B------:R-:W2:Y:S01]  /*3400*/  LDL R7, [R6] ;  /* 0x0000000006077983 */ /* 0x000ea20000100800 */
[----:B------:R-:W-:-:S04]  /*3410*/  IADD3 R5, PT, PT, R5, 0x1, RZ ;  /* 0x0000000105057810 */ /* 0x000fc80007ffe0ff */
[----:B------:R-:W-:Y:S02]  /*3420*/  ISETP.NE.AND P0, PT, R5, R24, PT ;  /* 0x000000180500720c */ /* 0x000fe40003f05270 */
[----:B--2--5:R-:W-:-:S11]  /*3430*/  FMNMX R4, R7, R4, !PT ;  /* 0x0000000407047209 */ /* 0x024fd60007800000 */
[----:B------:R-:W-:Y:S05]  /*3440*/  @P0 BRA `(.L_x_91) ;  /* 0xfffffffc00e80947 */ /* 0x000fea000383ffff */
.L_x_90:
[----:B-1---5:R-:W-:-:S04]  /*3450*/  FADD R5, R4, R23 ;  /* 0x0000001704057221 */ /* 0x022fc80000000000 */
[----:B0-----:R-:W-:-:S04]  /*3460*/  FADD R6, R5, -R4 ;  /* 0x8000000405067221 */ /* 0x001fc80000000000 */
[C---:B------:R-:W-:Y:S01]  /*3470*/  FADD R7, R5.reuse, -R6 ;  /* 0x8000000605077221 */ /* 0x040fe20000000000 */
[----:B------:R-:W-:Y:S01]  /*3480*/  FADD R6, -R6, R23 ;  /* 0x0000001706067221 */ /* 0x000fe20000000100 */
[----:B------:R-:W-:Y:S02]  /*3490*/  FMUL R5, R5, 0.5 ;  /* 0x3f00000005057820 */ /* 0x000fe40000400000 */
[----:B------:R-:W-:-:S04]  /*34a0*/  FADD R7, -R7, R4 ;  /* 0x0000000407077221 */ /* 0x000fc80000000100 */
[----:B------:R-:W-:-:S04]  /*34b0*/  FADD R6, R7, R6 ;  /* 0x0000000607067221 */ /* 0x000fc80000000000 */
[----:B------:R-:W-:-:S07]  /*34c0*/  FFMA R23, R6, 0.5, R5 ;  /* 0x3f00000006177823 */ /* 0x000fce0000000005 */
.L_x_76:
[----:B------:R-:W-:Y:S05]  /*34d0*/  BSYNC.RECONVERGENT B1 ;  /* 0x0000000000017941 */ /* 0x000fea0003800200 */
.L_x_63:
[----:B-123--:R-:W1:Y:S01]  /*34e0*/  LDC.64 R4, c[0x0][0x3a0] ;  /* 0x0000e800ff047b82 */ /* 0x00ee620000000a00 */
[----:B------:R-:W0:Y:S02]  /*34f0*/  LDCU UR6, c[0x0][0x388] ;  /* 0x00007100ff0677ac */ /* 0x000e240008000800 */
[----:B0-----:R-:W-:-:S04]  /*3500*/  IMAD R7, R21, UR6, R22 ;  /* 0x0000000615077c24 */ /* 0x001fc8000f8e0216 */
[----:B-1----:R-:W-:-:S05]  /*3510*/  IMAD.WIDE R4, R7, 0x4, R4 ;  /* 0x0000000407047825 */ /* 0x002fca00078e0204 */
[----:B-----5:R1:W-:Y:S02]  /*3520*/  STG.E desc[UR4][R4.64], R23 ;  /* 0x0000001704007986 */ /* 0x0203e4000c101904 */
.L_x_23:
[----:B------:R-:W-:Y:S05]  /*3530*/  BSYNC.RECONVERGENT B0 ;  /* 0x0000000000007941 */ /* 0x000fea0003800200 */
.L_x_22:
[----:B------:R-:W-:Y:S05]  /*3540*/  WARPSYNC.ALL ;  /* 0x0000000000007948 */ /* 0x000fea0003800000 */
[----:B------:R-:W2:Y:S01]  /*3550*/  LDCU UR6, c[0x0][0x38c] ;  /* 0x00007180ff0677ac */ /* 0x000ea20008000800 */
[----:B------:R-:W-:-:S05]  /*3560*/  VIADD R21, R21, 0x1 ;  /* 0x0000000115157836 */ /* 0x000fca0000000000 */
[----:B--2---:R-:W-:-:S13]  /*3570*/  ISETP.NE.AND P0, PT, R21, UR6, PT ;  /* 0x0000000615007c0c */ /* 0x004fda000bf05270 */
[----:B------:R-:W-:Y:S05]  /*3580*/  @!P0 EXIT ;  /* 0x000000000000894d */ /* 0x000fea0003800000 */
[----:B------:R-:W-:Y:S05]  /*3590*/  BRA `(.L_x_92) ;  /* 0xffffffd800347947 */ /* 0x000fea000383ffff */
.L_x_12:
[----:B------:R-:W-:Y:S01]  /*35a0*/  IADD3 R2, PT, PT, -R2, UR6, RZ ;  /* 0x0000000602027c10 */ /* 0x000fe2000fffe1ff */
[----:B--2---:R-:W2:Y:S01]  /*35b0*/  LDC.64 R4, c[0x0][0x380] ;  /* 0x0000e000ff047b82 */ /* 0x004ea20000000a00 */
[----:B------:R-:W-:Y:S02]  /*35c0*/  BSSY.RECONVERGENT B0, `(.L_x_93) ;  /* 0x000001d000007945 */ /* 0x000fe40003800200 */
[C---:B------:R-:W-:Y:S02]  /*35d0*/  IADD3 R0, PT, PT, R2.reuse, 0x1, RZ ;  /* 0x0000000102007810 */ /* 0x040fe40007ffe0ff */
[----:B------:R-:W-:Y:S02]  /*35e0*/  ISETP.GE.U32.AND P2, PT, R2, 0x3, PT ;  /* 0x000000030200780c */ /* 0x000fe40003f46070 */
[----:B------:R-:W-:Y:S01]  /*35f0*/  LOP3.LUT P0, R0, R0, 0x3, RZ, 0xc0, !PT ;  /* 0x0000000300007812 */ /* 0x000fe2000780c0ff */
[----:B0-----:R-:W0:Y:S08]  /*3600*/  LDC.64 R6, c[0x0][0x3a0] ;  /* 0x0000e800ff067b82 */ /* 0x001e300000000a00 */
[----:B-1----:R-:W1:Y:S04]  /*3610*/  LDC.64 R8, c[0x0][0x388] ;  /* 0x0000e200ff087b82 */ /* 0x002e680000000a00 */
[----:B------:R-:W-:Y:S05]  /*3620*/  @!P0 BRA `(.L_x_94) ;  /* 0x0000000000588947 */ /* 0x000fea0003800000 */
[----:B------:R-:W3:Y:S01]  /*3630*/  LDC.64 R10, c[0x0][0x380] ;  /* 0x0000e000ff0a7b82 */ /* 0x000ee20000000a00 */
[----:B------:R-:W-:-:S07]  /*3640*/  IMAD.MOV.U32 R15, RZ, RZ, RZ ;  /* 0x000000ffff0f7224 */ /* 0x000fce00078e00ff */
[----:B------:R-:W4:Y:S02]  /*3650*/  LDC.64 R12, c[0x0][0x3a0] ;  /* 0x0000e800ff0c7b82 */ /* 0x000f240000000a00 */
.L_x_95:
[----:B------:R-:W-:-:S05]  /*3660*/  IADD3 R2, PT, PT, R21, -0x1, RZ ;  /* 0xffffffff15027810 */ /* 0x000fca0007ffe0ff */
[----:B------:R-:W-:-:S04]  /*3670*/  IMAD R2, R2, R3, R22 ;  /* 0x0000000302027224 */ /* 0x000fc800078e0216 */
[----:B---3--:R-:W-:-:S04]  /*3680*/  IMAD.WIDE R16, R2, 0x4, R10 ;  /* 0x0000000402107825 */ /* 0x008fc800078e020a */
[----:B------:R-:W-:Y:S02]  /*3690*/  IMAD.WIDE R18, R3, 0x4, R16 ;  /* 0x0000000403127825 */ /* 0x000fe400078e0210 */
[----:B------:R-:W3:Y:S04]  /*36a0*/  LDG.E.CONSTANT R16, desc[UR4][R16.64] ;  /* 0x0000000410107981 */ /* 0x000ee8000c1e9900 */
[----:B------:R-:W5:Y:S01]  /*36b0*/  LDG.E.CONSTANT R19, desc[UR4][R18.64] ;  /* 0x0000000412137981 */ /* 0x000f62000c1e9900 */
[----:B------:R-:W-:Y:S01]  /*36c0*/  IMAD.IADD R25, R2, 0x1, R3 ;  /* 0x0000000102197824 */ /* 0x000fe200078e0203 */
[----:B------:R-:W-:Y:S01]  /*36d0*/  IADD3 R15, PT, PT, R15, 0x1, RZ ;  /* 0x000000010f0f7810 */ /* 0x000fe20007ffe0ff */
[----:B------:R-:W-:Y:S02]  /*36e0*/  VIADD R21, R21, 0x1 ;  /* 0x0000000115157836 */ /* 0x000fe40000000000 */
[----:B----4-:R-:W-:Y:S01]  /*36f0*/  IMAD.WIDE R24, R25, 0x4, R12 ;  /* 0x0000000419187825 */ /* 0x010fe200078e020c */
[----:B---3--:R-:W-:-:S03]  /*3700*/  FSETP.NE.AND P0, PT, |R16|, +INF , PT ;  /* 0x7f8000001000780b */ /* 0x008fc60003f05200 */
[----:B-----5:R-:W-:Y:S01]  /*3710*/  FADD R14, -R16, R19 ;  /* 0x00000013100e7221 */ /* 0x020fe20000000100 */
[----:B------:R-:W-:-:S03]  /*3720*/  FSETP.NE.AND P1, PT, |R19|, +INF , PT ;  /* 0x7f8000001300780b */ /* 0x000fc60003f25200 */
[----:B------:R-:W-:-:S05]  /*3730*/  FMUL R14, |R14|, 0.5 ;  /* 0x3f0000000e0e7820 */ /* 0x000fca0000400200 */
[----:B------:R-:W-:-:S04]  /*3740*/  FSEL R14, R14, +QNAN , P1 ;  /* 0x7fc000000e0e7808 */ /* 0x000fc80000800000 */
[----:B------:R-:W-:Y:S02]  /*3750*/  FSEL R23, R14, +QNAN , P0 ;  /* 0x7fc000000e177808 */ /* 0x000fe40000000000 */
[----:B------:R-:W-:-:S03]  /*3760*/  ISETP.NE.AND P0, PT, R15, R0, PT ;  /* 0x000000000f00720c */ /* 0x000fc60003f05270 */
[----:B------:R3:W-:Y:S10]  /*3770*/  STG.E desc[UR4][R24.64], R23 ;  /* 0x0000001718007986 */ /* 0x0007f4000c101904 */
[----:B------:R-:W-:Y:S05]  /*3780*/  @P0 BRA `(.L_x_95) ;  /* 0xfffffffc00b40947 */ /* 0x000fea000383ffff */
.L_x_94:
[----:B------:R-:W-:Y:S05]  /*3790*/  BSYNC.RECONVERGENT B0 ;  /* 0x0000000000007941 */ /* 0x000fea0003800200 */
.L_x_93:
[----:B------:R-:W-:Y:S05]  /*37a0*/  @!P2 EXIT ;  /* 0x000000000000a94d */ /* 0x000fea0003800000 */
.L_x_96:
[----:B0-----:R-:W-:-:S05]  /*37b0*/  IADD3 R3, PT, PT, R21, -0x1, RZ ;  /* 0xffffffff15037810 */ /* 0x001fca0007ffe0ff */
[----:B-1----:R-:W-:-:S04]  /*37c0*/  IMAD R3, R3, R8, R22 ;  /* 0x0000000803037224 */ /* 0x002fc800078e0216 */
[----:B--2---:R-:W-:-:S04]  /*37d0*/  IMAD.WIDE R12, R3, 0x4, R4 ;  /* 0x00000004030c7825 */ /* 0x004fc800078e0204 */
[C---:B---3--:R-:W-:Y:S02]  /*37e0*/  IMAD.WIDE R24, R8.reuse, 0x4, R12 ;  /* 0x0000000408187825 */ /* 0x048fe400078e020c */
[----:B------:R-:W2:Y:S02]  /*37f0*/  LDG.E.CONSTANT R12, desc[UR4][R12.64] ;  /* 0x000000040c0c7981 */ /* 0x000ea4000c1e9900 */
[C---:B------:R-:W-:Y:S02]  /*3800*/  IMAD.WIDE R14, R8.reuse, 0x4, R24 ;  /* 0x00000004080e7825 */ /* 0x040fe400078e0218 */
[----:B------:R-:W2:Y:S02]  /*3810*/  LDG.E.CONSTANT R25, desc[UR4][R24.64] ;  /* 0x0000000418197981 */ /* 0x000ea4000c1e9900 */
[C---:B------:R-:W-:Y:S02]  /*3820*/  IMAD.WIDE R16, R8.reuse, 0x4, R14 ;  /* 0x0000000408107825 */ /* 0x040fe400078e020e */
[----:B------:R-:W3:Y:S02]  /*3830*/  LDG.E.CONSTANT R14, desc[UR4][R14.64] ;  /* 0x000000040e0e7981 */ /* 0x000ee4000c1e9900 */
[----:B------:R-:W-:-:S02]  /*3840*/  IMAD.WIDE R18, R8, 0x4, R16 ;  /* 0x0000000408127825 */ /* 0x000fc400078e0210 */
[----:B------:R-:W4:Y:S04]  /*3850*/  LDG.E.CONSTANT R17, desc[UR4][R16.64] ;  /* 0x0000000410117981 */ /* 0x000f28000c1e9900 */
[----:B------:R-:W5:Y:S01]  /*3860*/  LDG.E.CONSTANT R0, desc[UR4][R18.64] ;  /* 0x0000000412007981 */ /* 0x000f62000c1e9900 */
[----:B------:R-:W-:-:S04]  /*3870*/  IMAD.IADD R11, R3, 0x1, R8 ;  /* 0x00000001030b7824 */ /* 0x000fc800078e0208 */
[----:B0-----:R-:W-:Y:S01]  /*3880*/  IMAD.WIDE R10, R11, 0x4, R6 ;  /* 0x000000040b0a7825 */ /* 0x001fe200078e0206 */
[----:B------:R-:W-:-:S03]  /*3890*/  IADD3 R21, PT, PT, R21, 0x4, RZ ;  /* 0x0000000415157810 */ /* 0x000fc60007ffe0ff */
[----:B------:R-:W-:-:S04]  /*38a0*/  IMAD.WIDE R2, R8, 0x4, R10 ;  /* 0x0000000408027825 */ /* 0x000fc800078e020a */
[----:B--2---:R-:W-:Y:S01]  /*38b0*/  FADD R20, -R12, R25 ;  /* 0x000000190c147221 */ /* 0x004fe20000000100 */
[C---:B---3--:R-:W-:Y:S01]  /*38c0*/  FSETP.NE.AND P0, PT, |R14|.reuse, +INF , PT ;  /* 0x7f8000000e00780b */ /* 0x048fe20003f05200 */
[----:B------:R-:W-:Y:S01]  /*38d0*/  FADD R15, -R25, R14 ;  /* 0x0000000e190f7221 */ /* 0x000fe20000000100 */
[----:B----4-:R-:W-:Y:S01]  /*38e0*/  FADD R14, -R14, R17 ;  /* 0x000000110e0e7221 */ /* 0x010fe20000000100 */
[----:B------:R-:W-:-:S03]  /*38f0*/  FSETP.NE.AND P1, PT, |R17|, +INF , PT ;  /* 0x7f8000001100780b */ /* 0x000fc60003f25200 */
[----:B------:R-:W-:Y:S01]  /*3900*/  FMUL R14, |R14|, 0.5 ;  /* 0x3f0000000e0e7820 */ /* 0x000fe20000400200 */
[----:B-----5:R-:W-:Y:S01]  /*3910*/  FADD R17, -R17, R0 ;  /* 0x0000000011117221 */ /* 0x020fe20000000100 */
[----:B------:R-:W-:Y:S01]  /*3920*/  FMUL R15, |R15|, 0.5 ;  /* 0x3f0000000f0f7820 */ /* 0x000fe20000400200 */
[----:B------:R-:W-:Y:S01]  /*3930*/  FMUL R20, |R20|, 0.5 ;  /* 0x3f00000014147820 */ /* 0x000fe20000400200 */
[----:B------:R-:W-:Y:S02]  /*3940*/  FSETP.NE.AND P4, PT, |R25|, +INF , PT ;  /* 0x7f8000001900780b */ /* 0x000fe40003f85200 */
[----:B------:R-:W-:Y:S01]  /*3950*/  FSEL R16, R14, +QNAN , P1 ;  /* 0x7fc000000e107808 */ /* 0x000fe20000800000 */
[----:B------:R-:W-:Y:S01]  /*3960*/  FMUL R17, |R17|, 0.5 ;  /* 0x3f00000011117820 */ /* 0x000fe20000400200 */
[----:B------:R-:W-:Y:S02]  /*3970*/  FSETP.NE.AND P2, PT, |R0|, +INF , PT ;  /* 0x7f8000000000780b */ /* 0x000fe40003f45200 */
[----:B------:R-:W-:-:S02]  /*3980*/  FSEL R0, R15, +QNAN , P0 ;  /* 0x7fc000000f007808 */ /* 0x000fc40000000000 */
[----:B------:R-:W-:Y:S02]  /*3990*/  FSEL R19, R16, +QNAN , P0 ;  /* 0x7fc0000010137808 */ /* 0x000fe40000000000 */
[----:B------:R-:W-:Y:S01]  /*39a0*/  FSETP.NE.AND P3, PT, |R12|, +INF , PT ;  /* 0x7f8000000c00780b */ /* 0x000fe20003f65200 */
[----:B------:R-:W-:Y:S01]  /*39b0*/  IMAD.WIDE R12, R8, 0x4, R2 ;  /* 0x00000004080c7825 */ /* 0x000fe200078e0202 */
[----:B------:R-:W-:Y:S02]  /*39c0*/  FSEL R20, R20, +QNAN , P4 ;  /* 0x7fc0000014147808 */ /* 0x000fe40002000000 */
[----:B------:R-:W-:Y:S02]  /*39d0*/  ISETP.NE.AND P0, PT, R21, R9, PT ;  /* 0x000000091500720c */ /* 0x000fe40003f05270 */
[----:B------:R-:W-:Y:S02]  /*39e0*/  FSEL R18, R17, +QNAN , P2 ;  /* 0x7fc0000011127808 */ /* 0x000fe40001000000 */
[----:B------:R-:W-:-:S02]  /*39f0*/  FSEL R25, R20, +QNAN , P3 ;  /* 0x7fc0000014197808 */ /* 0x000fc40001800000 */
[----:B------:R-:W-:Y:S01]  /*3a00*/  FSEL R17, R0, +QNAN , P4 ;  /* 0x7fc0000000117808 */ /* 0x000fe20002000000 */
[----:B------:R-:W-:Y:S01]  /*3a10*/  IMAD.WIDE R14, R8, 0x4, R12 ;  /* 0x00000004080e7825 */ /* 0x000fe200078e020c */
[----:B------:R-:W-:Y:S01]  /*3a20*/  FSEL R23, R18, +QNAN , P1 ;  /* 0x7fc0000012177808 */ /* 0x000fe20000800000 */
[----:B------:R0:W-:Y:S04]  /*3a30*/  STG.E desc[UR4][R10.64], R25 ;  /* 0x000000190a007986 */ /* 0x0001e8000c101904 */
[----:B------:R0:W-:Y:S04]  /*3a40*/  STG.E desc[UR4][R2.64], R17 ;  /* 0x0000001102007986 */ /* 0x0001e8000c101904 */
[----:B------:R0:W-:Y:S04]  /*3a50*/  STG.E desc[UR4][R12.64], R19 ;  /* 0x000000130c007986 */ /* 0x0001e8000c101904 */
[----:B------:R0:W-:Y:S01]  /*3a60*/  STG.E desc[UR4][R14.64], R23 ;  /* 0x000000170e007986 */ /* 0x0001e2000c101904 */
[----:B------:R-:W-:Y:S05]  /*3a70*/  @!P0 EXIT ;  /* 0x000000000000894d */ /* 0x000fea0003800000 */
[----:B------:R-:W-:Y:S05]  /*3a80*/  BRA `(.L_x_96) ;  /* 0xfffffffc00487947 */ /* 0x000fea000383ffff */
.L_x_97:
[----:B------:R-:W-:-:S00]  /*3a90*/  BRA `(.L_x_97) ;  /* 0xfffffffc00fc7947 */ /* 0x000fc0000383ffff */
[----:B------:R-:W-:-:S00]  /*3aa0*/  NOP ;  /* 0x0000000000007918 */ /* 0x000fc00000000000 */
        /* <DEDUP_REMOVED lines=13> */
.L_x_167:


//--------------------- .text.medium_ad_batch_f32 --------------------------
	.section	.text.medium_ad_batch_f32,"ax",@progbits
	.align	128
        .global         medium_ad_batch_f32
        .type           medium_ad_batch_f32,@function
        .size           medium_ad_batch_f32,(.L_x_168 - medium_ad_batch_f32)
        .other          medium_ad_batch_f32,@"STO_CUDA_ENTRY STV_DEFAULT"
medium_ad_batch_f32:
.text.medium_ad_batch_f32:
[----:B------:R-:W0:Y:S01]  /*0000*/  LDC R1, c[0x0][0x37c] ;  /* 0x0000df00ff017b82 */ /* 0x000e220000000800 */
[----:B------:R-:W1:Y:S01]  /*0010*/  S2R R16, SR_CTAID.Y ;  /* 0x0000000000107919 */ /* 0x000e620000002600 */
[----:B------:R-:W1:Y:S01]  /*0020*/  LDCU UR4, c[0x0][0x398] ;  /* 0x00007300ff0477ac */ /* 0x000e620008000800 */
[----:B0-----:R-:W-:Y:S01]  /*0030*/  VIADD R1, R1, 0xfffff000 ;  /* 0xfffff00001017836 */ /* 0x001fe20000000000 */
[----:B-1----:R-:W-:-:S13]  /*0040*/  ISETP.GE.AND P0, PT, R16, UR4, PT ;  /* 0x0000000410007c0c */ /* 0x002fda000bf06270 */
[----:B------:R-:W-:Y:S05]  /*0050*/  @P0 EXIT ;  /* 0x000000000000094d */ /* 0x000fea0003800000 */
[----:B------:R-:W0:Y:S01]  /*0060*/  LDC.64 R14, c[0x0][0x390] ;  /* 0x0000e400ff0e7b82 */ /* 0x000e220000000a00 */
[----:B------:R-:W1:Y:S01]  /*0070*/  LDCU.64 UR4, c[0x0][0x358] ;  /* 0x00006b00ff0477ac */ /* 0x000e620008000a00 */
[----:B0-----:R-:W-:-:S06]  /*0080*/  IMAD.WIDE.U32 R14, R16, 0x4, R14 ;  /* 0x00000004100e7825 */ /* 0x001fcc00078e000e */
[----:B-1----:R-:W2:Y:S02]  /*0090*/  LDG.E.CONSTANT R14, desc[UR4][R14.64] ;  /* 0x000000040e0e7981 */ /* 0x002ea4000c1e9900 */
[----:B--2---:R-:W-:-:S05]  /*00a0*/  VIADD R0, R14, 0xfffffdff ;  /* 0xfffffdff0e007836 */ /* 0x004fca0000000000 */
[----:B------:R-:W-:-:S13]  /*00b0*/  ISETP.GE.U32.AND P0, PT, R0, -0x200, PT ;  /* 0xfffffe000000780c */ /* 0x000fda0003f06070 */
[----:B------:R-:W-:Y:S05]  /*00c0*/  @!P0 EXIT ;  /* 0x000000000000894d */ /* 0x000fea0003800000 */
[----:B------:R-:W0:Y:S01]  /*00d0*/  S2R R15, SR_TID.X ;  /* 0x00000000000f7919 */ /* 0x000e220000002100 */
[----:B------:R-:W0:Y:S01]  /*00e0*/  S2UR UR6, SR_CTAID.X ;  /* 0x00000000000679c3 */ /* 0x000e220000002500 */
[----:B------:R-:W1:Y:S07]  /*00f0*/  LDCU UR7, c[0x0][0x388] ;  /* 0x00007100ff0777ac */ /* 0x000e6e0008000800 */
[----:B------:R-:W0:Y:S02]  /*0100*/  LDC R10, c[0x0][0x360] ;  /* 0x0000d800ff0a7b82 */ /* 0x000e240000000800 */
[----:B0-----:R-:W-:-:S05]  /*0110*/  IMAD R15, R10, UR6, R15 ;  /* 0x000000060a0f7c24 */ /* 0x001fca000f8e020f */
[----:B-1----:R-:W-:-:S13]  /*0120*/  ISETP.GE.AND P0, PT, R15, UR7, PT ;  /* 0x000000070f007c0c */ /* 0x002fda000bf06270 */
[----:B------:R-:W-:Y:S05]  /*0130*/  @P0 EXIT ;  /* 0x000000000000094d */ /* 0x000fea0003800000 */
[----:B------:R-:W0:Y:S01]  /*0140*/  LDC R3, c[0x0][0x38c] ;  /* 0x0000e300ff037b82 */ /* 0x000e220000000800 */
[----:B------:R-:W1:Y:S01]  /*0150*/  LDCU UR6, c[0x0][0x370] ;  /* 0x00006e00ff0677ac */ /* 0x000e620008000800 */
[----:B------:R-:W-:Y:S01]  /*0160*/  SHF.R.U32.HI R12, RZ, 0x1, R14 ;  /* 0x00000001ff0c7819 */ /* 0x000fe2000001160e */
[----:B------:R-:W-:Y:S01]  /*0170*/  VIADD R13, R1, 0x800 ;  /* 0x00000800010d7836 */ /* 0x000fe20000000000 */
[C---:B------:R-:W-:Y:S02]  /*0180*/  IADD3 R11, PT, PT, R14.reuse, -0x1, RZ ;  /* 0xffffffff0e0b7810 */ /* 0x040fe40007ffe0ff */
[----:B------:R-:W-:Y:S01]  /*0190*/  LOP3.LUT R18, R14, 0x3, RZ, 0xc0, !PT ;  /* 0x000000030e127812 */ /* 0x000fe200078ec0ff */
[C---:B------:R-:W-:Y:S01]  /*01a0*/  IMAD R17, R12.reuse, 0x4, R13 ;  /* 0x000000040c117824 */ /* 0x040fe200078e020d */
[----:B------:R-:W-:Y:S01]  /*01b0*/  VIMNMX.U32 R9, PT, PT, R12, 0x2, !PT ;  /* 0x000000020c097848 */ /* 0x000fe20007fe0000 */
[----:B-1----:R-:W-:Y:S01]  /*01c0*/  IMAD R10, R10, UR6, RZ ;  /* 0x000000060a0a7c24 */ /* 0x002fe2000f8e02ff */
[----:B0-----:R-:W-:-:S07]  /*01d0*/  IADD3 R8, PT, PT, R14, -0x1, R3 ;  /* 0xffffffff0e087810 */ /* 0x001fce0007ffe003 */
.L_x_165:
[----:B------:R-:W-:Y:S01]  /*01e0*/  ISETP.GE.AND P0, PT, R15, R8, PT ;  /* 0x000000080f00720c */ /* 0x000fe20003f06270 */
[----:B------:R-:W-:Y:S01]  /*01f0*/  BSSY.RECONVERGENT B1, `(.L_x_98) ;  /* 0x0000184000017945 */ /* 0x000fe20003800200 */
[----:B0-----:R-:W-:-:S11]  /*0200*/  IMAD.MOV.U32 R6, RZ, RZ, 0x7fc00000 ;  /* 0x7fc00000ff067424 */ /* 0x001fd600078e00ff */
[----:B--234-:R-:W-:Y:S05]  /*0210*/  @!P0 BRA `(.L_x_99) ;  /* 0x0000001800048947 */ /* 0x01cfea0003800000 */
[----:B------:R-:W-:-:S13]  /*0220*/  ISETP.NE.AND P0, PT, R14, 0x2, PT ;  /* 0x000000020e00780c */ /* 0x000fda0003f05270 */
[----:B------:R-:W-:Y:S05]  /*0230*/  @!P0 BRA `(.L_x_100) ;  /* 0x0000001400dc8947 */ /* 0x000fea0003800000 */
[----:B------:R-:W-:-:S13]  /*0240*/  ISETP.NE.AND P0, PT, R14, 0x1, PT ;  /* 0x000000010e00780c */ /* 0x000fda0003f05270 */
[----:B------:R-:W-:Y:S05]  /*0250*/  @P0 BRA `(.L_x_101) ;  /* 0x0000000000180947 */ /* 0x000fea0003800000 */
[----:B------:R-:W0:Y:S02]  /*0260*/  LDC.64 R2, c[0x0][0x380] ;  /* 0x0000e000ff027b82 */ /* 0x000e240000000a00 */
[----:B0-----:R-:W-:-:S06]  /*0270*/  IMAD.WIDE R2, R15, 0x4, R2 ;  /* 0x000000040f027825 */ /* 0x001fcc00078e0202 */
[----:B------:R-:W2:Y:S02]  /*0280*/  LDG.E.CONSTANT R2, desc[UR4][R2.64] ;  /* 0x0000000402027981 */ /* 0x000ea4000c1e9900 */
[----:B--2---:R-:W-:-:S04]  /*0290*/  FSETP.NE.AND P0, PT, |R2|, +INF , PT ;  /* 0x7f8000000200780b */ /* 0x004fc80003f05200 */
[----:B------:R-:W-:Y:S01]  /*02a0*/  FSEL R6, RZ, +QNAN , P0 ;  /* 0x7fc00000ff067808 */ /* 0x000fe20000000000 */
[----:B------:R-:W-:Y:S08]  /*02b0*/  BRA `(.L_x_99) ;  /* 0x0000001400dc7947 */ /* 0x000ff00003800000 */
.L_x_101:
[----:B------:R-:W0:Y:S01]  /*02c0*/  LDC.64 R2, c[0x0][0x380] ;  /* 0x0000e000ff027b82 */ /* 0x000e220000000a00 */
[--C-:B------:R-:W-:Y:S01]  /*02d0*/  IADD3 R19, PT, PT, R15, 0x1, -R14.reuse ;  /* 0x000000010f137810 */ /* 0x100fe20007ffe80e */
[----:B------:R-:W-:Y:S01]  /*02e0*/  IMAD.MOV R7, RZ, RZ, -R14 ;  /* 0x000000ffff077224 */ /* 0x000fe200078e0a0e */
[----:B------:R-:W-:Y:S02]  /*02f0*/  PRMT R20, RZ, 0x7610, R20 ;  /* 0x00007610ff147816 */ /* 0x000fe40000000014 */
[----:B------:R-:W-:-:S07]  /*0300*/  MOV R0, R1 ;  /* 0x0000000100007202 */ /* 0x000fce0000000f00 */
.L_x_102:
[----:B0-----:R-:W-:-:S06]  /*0310*/  IMAD.WIDE R4, R19, 0x4, R2 ;  /* 0x0000000413047825 */ /* 0x001fcc00078e0202 */
[----:B------:R-:W2:Y:S01]  /*0320*/  LDG.E.CONSTANT R5, desc[UR4][R4.64] ;  /* 0x0000000404057981 */ /* 0x000ea2000c1e9900 */
[----:B------:R-:W-:Y:S02]  /*0330*/  VIADD R7, R7, 0x1 ;  /* 0x0000000107077836 */ /* 0x000fe40000000000 */
[----:B------:R-:W-:-:S03]  /*0340*/  VIADD R19, R19, 0x1 ;  /* 0x0000000113137836 */ /* 0x000fc60000000000 */
[----:B------:R-:W-:Y:S02]  /*0350*/  ISETP.NE.AND P1, PT, R7, RZ, PT ;  /* 0x000000ff0700720c */ /* 0x000fe40003f25270 */
[----:B--2---:R-:W-:Y:S01]  /*0360*/  FSETP.NE.AND P0, PT, |R5|, +INF , PT ;  /* 0x7f8000000500780b */ /* 0x004fe20003f05200 */
[----:B------:R0:W-:Y:S03]  /*0370*/  STL [R0], R5 ;  /* 0x0000000500007387 */ /* 0x0001e60000100800 */
[----:B------:R-:W-:Y:S01]  /*0380*/  SEL R20, R20, 0x1, P0 ;  /* 0x0000000114147807 */ /* 0x000fe20000000000 */
[----:B0-----:R-:W-:-:S06]  /*0390*/  VIADD R0, R0, 0x4 ;  /* 0x0000000400007836 */ /* 0x001fcc0000000000 */
[----:B------:R-:W-:Y:S05]  /*03a0*/  @P1 BRA `(.L_x_102) ;  /* 0xfffffffc00d81947 */ /* 0x000fea000383ffff */
[----:B------:R-:W-:-:S13]  /*03b0*/  LOP3.LUT P0, RZ, R20, 0xff, RZ, 0xc0, !PT ;  /* 0x000000ff14ff7812 */ /* 0x000fda000780c0ff */
[----:B------:R-:W-:Y:S05]  /*03c0*/  @P0 BRA `(.L_x_99) ;  /* 0x0000001400980947 */ /* 0x000fea0003800000 */
[----:B------:R-:W-:Y:S01]  /*03d0*/  ISETP.GE.U32.AND P0, PT, R14, 0x4, PT ;  /* 0x000000040e00780c */ /* 0x000fe20003f06070 */
[----:B------:R-:W-:-:S12]  /*03e0*/  HFMA2 R0, -RZ, RZ, 0, 0 ;  /* 0x00000000ff007431 */ /* 0x000fd800000001ff */
[----:B------:R-:W-:Y:S05]  /*03f0*/  @!P0 BRA `(.L_x_103) ;  /* 0x0000000000248947 */ /* 0x000fea0003800000 */
[----:B------:R-:W-:Y:S01]  /*0400*/  IMAD.MOV.U32 R0, RZ, RZ, RZ ;  /* 0x000000ffff007224 */ /* 0x000fe200078e00ff */
[----:B------:R-:W-:-:S07]  /*0410*/  LOP3.LUT R3, R14, 0x3fc, RZ, 0xc0, !PT ;  /* 0x000003fc0e037812 */ /* 0x000fce00078ec0ff */
.L_x_104:
[----:B0-----:R-:W-:-:S05]  /*0420*/  IMAD R2, R0, 0x4, R1 ;  /* 0x0000000400027824 */ /* 0x001fca00078e0201 */
[----:B------:R-:W2:Y:S01]  /*0430*/  LDL.128 R4, [R2] ;  /* 0x0000000002047983 */ /* 0x000ea20000100c00 */
[----:B------:R-:W-:-:S05]  /*0440*/  VIADD R0, R0, 0x4 ;  /* 0x0000000400007836 */ /* 0x000fca0000000000 */
[----:B------:R-:W-:Y:S01]  /*0450*/  ISETP.NE.AND P0, PT, R0, R3, PT ;  /* 0x000000030000720c */ /* 0x000fe20003f05270 */
[----:B--2---:R0:W-:-:S12]  /*0460*/  STL.128 [R2+0x800], R4 ;  /* 0x0008000402007387 */ /* 0x0041d80000100c00 */
[----:B------:R-:W-:Y:S05]  /*0470*/  @P0 BRA `(.L_x_104) ;  /* 0xfffffffc00e80947 */ /* 0x000fea000383ffff */
[----:B------:R-:W-:-:S07]  /*0480*/  MOV R0, R3 ;  /* 0x0000000300007202 */ /* 0x000fce0000000f00 */
.L_x_103:
[----:B------:R-:W-:-:S13]  /*0490*/  ISETP.NE.AND P0, PT, R18, RZ, PT ;  /* 0x000000ff1200720c */ /* 0x000fda0003f05270 */
[----:B------:R-:W-:Y:S05]  /*04a0*/  @!P0 BRA `(.L_x_105) ;  /* 0x00000000002c8947 */ /* 0x000fea0003800000 */
[----:B------:R-:W-:-:S05]  /*04b0*/  IMAD R0, R0, 0x4, R1 ;  /* 0x0000000400007824 */ /* 0x000fca00078e0201 */
[----:B------:R-:W2:Y:S01]  /*04c0*/  LDL R3, [R0] ;  /* 0x0000000000037983 */ /* 0x000ea20000100800 */
        /* <DEDUP_REMOVED lines=9> */
.L_x_105:
[----:B------:R-:W-:Y:S01]  /*0560*/  LOP3.LUT R19, R14, 0x1, RZ, 0xc0, !PT ;  /* 0x000000010e137812 */ /* 0x000fe200078ec0ff */
[----:B------:R-:W-:Y:S03]  /*0570*/  BSSY.RECONVERGENT B0, `(.L_x_106) ;  /* 0x000008e000007945 */ /* 0x000fe60003800200 */
[----:B------:R-:W-:-:S13]  /*0580*/  ISETP.NE.U32.AND P0, PT, R19, 0x1, PT ;  /* 0x000000011300780c */ /* 0x000fda0003f05070 */
[----:B------:R-:W-:Y:S05]  /*0590*/  @P0 BRA `(.L_x_107) ;  /* 0x0000000000f00947 */ /* 0x000fea0003800000 */
[----:B------:R-:W-:-:S13]  /*05a0*/  ISETP.GE.U32.AND P0, PT, R14, 0x2, PT ;  /* 0x000000020e00780c */ /* 0x000fda0003f06070 */
[----:B------:R-:W-:Y:S05]  /*05b0*/  @!P0 BRA `(.L_x_108) ;  /* 0x0000000000d88947 */ /* 0x000fea0003800000 */
[----:B-123--:R-:W-:Y:S02]  /*05c0*/  IMAD.MOV.U32 R3, RZ, RZ, RZ ;  /* 0x000000ffff037224 */ /* 0x00efe400078e00ff */
[----:B------:R-:W-:-:S07]  /*05d0*/  IMAD.MOV.U32 R0, RZ, RZ, R11 ;  /* 0x000000ffff007224 */ /* 0x000fce00078e000b */
.L_x_118:
[C---:B01----:R-:W-:Y:S01]  /*05e0*/  IADD3 R2, PT, PT, R3.reuse, R0, RZ ;  /* 0x0000000003027210 */ /* 0x043fe20007ffe0ff */
[--C-:B------:R-:W-:Y:S02]  /*05f0*/  IMAD R4, R3, 0x4, R13.reuse ;  /* 0x0000000403047824 */ /* 0x100fe400078e020d */
[----:B------:R-:W-:Y:S01]  /*0600*/  IMAD R6, R0, 0x4, R13 ;  /* 0x0000000400067824 */ /* 0x000fe200078e020d */
[----:B------:R-:W-:-:S03]  /*0610*/  SHF.R.S32.HI R2, RZ, 0x1, R2 ;  /* 0x00000001ff027819 */ /* 0x000fc60000011402 */
[----:B------:R-:W2:Y:S02]  /*0620*/  LDL R4, [R4] ;  /* 0x0000000004047983 */ /* 0x000ea40000100800 */
[----:B------:R-:W-:Y:S02]  /*0630*/  IMAD R2, R2, 0x4, R13 ;  /* 0x0000000402027824 */ /* 0x000fe400078e020d */
[----:B------:R-:W3:Y:S04]  /*0640*/  LDL R6, [R6] ;  /* 0x0000000006067983 */ /* 0x000ee80000100800 */
[----:B------:R-:W2:Y:S01]  /*0650*/  LDL R5, [R2] ;  /* 0x0000000002057983 */ /* 0x000ea20000100800 */
[----:B------:R-:W-:Y:S01]  /*0660*/  BSSY.RECONVERGENT B2, `(.L_x_109) ;  /* 0x0000020000027945 */ /* 0x000fe20003800200 */
[----:B------:R-:W-:Y:S01]  /*0670*/  IMAD.MOV.U32 R22, RZ, RZ, R3 ;  /* 0x000000ffff167224 */ /* 0x000fe200078e0003 */
[----:B--2---:R-:W-:-:S02]  /*0680*/  FMNMX R7, R4, R5, !PT ;  /* 0x0000000504077209 */ /* 0x004fc40007800000 */
[----:B------:R-:W-:Y:S02]  /*0690*/  FMNMX R5, R4, R5, PT ;  /* 0x0000000504057209 */ /* 0x000fe40003800000 */
[----:B---3--:R-:W-:Y:S02]  /*06a0*/  FMNMX R20, R6, R7, PT ;  /* 0x0000000706147209 */ /* 0x008fe40003800000 */
[----:B------:R-:W-:Y:S02]  /*06b0*/  MOV R7, R0 ;  /* 0x0000000000077202 */ /* 0x000fe40000000f00 */
[----:B------:R-:W-:Y:S01]  /*06c0*/  FMNMX R20, R5, R20, !PT ;  /* 0x0000001405147209 */ /* 0x000fe20007800000 */
[----:B------:R-:W-:-:S07]  /*06d0*/  IMAD.MOV.U32 R5, RZ, RZ, R3 ;  /* 0x000000ffff057224 */ /* 0x000fce00078e0003 */
.L_x_114:
[----:B01----:R-:W-:-:S05]  /*06e0*/  IMAD R2, R22, 0x4, R13 ;  /* 0x0000000416027824 */ /* 0x003fca00078e020d */
[----:B------:R-:W2:Y:S01]  /*06f0*/  LDL R23, [R2] ;  /* 0x0000000002177983 */ /* 0x000ea20000100800 */
[----:B------:R-:W-:Y:S01]  /*0700*/  BSSY.RECONVERGENT B3, `(.L_x_110) ;  /* 0x0000013000037945 */ /* 0x000fe20003800200 */
[----:B--2---:R-:W-:-:S13]  /*0710*/  FSETP.GEU.AND P0, PT, R23, R20, PT ;  /* 0x000000141700720b */ /* 0x004fda0003f0e000 */
[----:B------:R-:W-:Y:S05]  /*0720*/  @P0 BRA `(.L_x_111) ;  /* 0x00000000001c0947 */ /* 0x000fea0003800000 */
[----:B------:R-:W-:-:S05]  /*0730*/  LEA R4, R5, R13, 0x2 ;  /* 0x0000000d05047211 */ /* 0x000fca00078e10ff */
[----:B------:R-:W2:Y:S01]  /*0740*/  LDL R21, [R4] ;  /* 0x0000000004157983 */ /* 0x000ea20000100800 */
[----:B------:R-:W-:Y:S02]  /*0750*/  VIADD R22, R22, 0x1 ;  /* 0x0000000116167836 */ /* 0x000fe40000000000 */
[----:B------:R-:W-:Y:S01]  /*0760*/  VIADD R5, R5, 0x1 ;  /* 0x0000000105057836 */ /* 0x000fe20000000000 */
[----:B------:R0:W-:Y:S04]  /*0770*/  STL [R4], R23 ;  /* 0x0000001704007387 */ /* 0x0001e80000100800 */
[----:B--2---:R0:W-:Y:S01]  /*0780*/  STL [R2], R21 ;  /* 0x0000001502007387 */ /* 0x0041e20000100800 */
[----:B------:R-:W-:Y:S05]  /*0790*/  BRA `(.L_x_112) ;  /* 0x0000000000247947 */ /* 0x000fea0003800000 */
.L_x_111:
        /* <DEDUP_REMOVED lines=8> */
.L_x_113:
[----:B------:R-:W-:-:S07]  /*0820*/  VIADD R22, R22, 0x1 ;  /* 0x0000000116167836 */ /* 0x000fce0000000000 */
.L_x_112:
[----:B------:R-:W-:Y:S05]  /*0830*/  BSYNC.RECONVERGENT B3 ;  /* 0x0000000000037941 */ /* 0x000fea0003800200 */
.L_x_110:
[----:B------:R-:W-:-:S13]  /*0840*/  ISETP.GT.AND P0, PT, R22, R7, PT ;  /* 0x000000071600720c */ /* 0x000fda0003f04270 */
[----:B------:R-:W-:Y:S05]  /*0850*/  @!P0 BRA `(.L_x_114) ;  /* 0xfffffffc00a08947 */ /* 0x000fea000383ffff */
[----:B------:R-:W-:Y:S05]  /*0860*/  BSYNC.RECONVERGENT B2 ;  /* 0x0000000000027941 */ /* 0x000fea0003800200 */
.L_x_109:
[----:B------:R-:W-:Y:S01]  /*0870*/  ISETP.GE.AND P0, PT, R12, R5, PT ;  /* 0x000000050c00720c */ /* 0x000fe20003f06270 */
[----:B------:R-:W-:-:S12]  /*0880*/  BSSY.RELIABLE B2, `(.L_x_115) ;  /* 0x0000007000027945 */ /* 0x000fd80003800100 */
[----:B------:R-:W-:Y:S01]  /*0890*/  @!P0 VIADD R0, R5, 0xffffffff ;  /* 0xffffffff05008836 */ /* 0x000fe20000000000 */
[----:B------:R-:W-:Y:S06]  /*08a0*/  @!P0 BRA `(.L_x_116) ;  /* 0x0000000000108947 */ /* 0x000fec0003800000 */
[----:B------:R-:W-:-:S13]  /*08b0*/  ISETP.GT.AND P0, PT, R12, R7, PT ;  /* 0x000000070c00720c */ /* 0x000fda0003f04270 */
[----:B------:R-:W-:Y:S05]  /*08c0*/  @!P0 BREAK.RELIABLE B2 ;  /* 0x0000000000028942 */ /* 0x000fea0003800100 */
[----:B------:R-:W-:Y:S05]  /*08d0*/  @!P0 BRA `(.L_x_117) ;  /* 0x0000000000188947 */ /* 0x000fea0003800000 */
[----:B------:R-:W-:-:S07]  /*08e0*/  VIADD R3, R7, 0x1 ;  /* 0x0000000107037836 */ /* 0x000fce0000000000 */
.L_x_116:
[----:B------:R-:W-:Y:S05]  /*08f0*/  BSYNC.RELIABLE B2 ;  /* 0x0000000000027941 */ /* 0x000fea0003800100 */
.L_x_115:
[----:B------:R-:W-:-:S13]  /*0900*/  ISETP.GE.AND P0, PT, R3, R0, PT ;  /* 0x000000000300720c */ /* 0x000fda0003f06270 */
[----:B------:R-:W-:Y:S05]  /*0910*/  @!P0 BRA `(.L_x_118) ;  /* 0xfffffffc00308947 */ /* 0x000fea000383ffff */
.L_x_108:
[----:B-123--:R1:W5:Y:S01]  /*0920*/  LDL R0, [R17] ;  /* 0x0000000011007983 */ /* 0x00e3620000100800 */
[----:B------:R-:W-:Y:S05]  /*0930*/  BRA `(.L_x_119) ;  /* 0x0000000400447947 */ /* 0x000fea0003800000 */
.L_x_117:
[----:B------:R4:W5:Y:S01]  /*0940*/  LDL R0, [R17] ;  /* 0x0000000011007983 */ /* 0x0009620000100800 */
[----:B------:R-:W-:Y:S05]  /*0950*/  BRA `(.L_x_119) ;  /* 0x00000004003c7947 */ /* 0x000fea0003800000 */
.L_x_107:
[----:B------:R-:W-:Y:S01]  /*0960*/  ISETP.GE.U32.AND P0, PT, R14, 0x2, PT ;  /* 0x000000020e00780c */ /* 0x000fe20003f06070 */
[----:B------:R-:W-:-:S12]  /*0970*/  BSSY.RECONVERGENT B2, `(.L_x_120) ;  /* 0x000003b000027945 */ /* 0x000fd80003800200 */
[----:B------:R-:W-:Y:S05]  /*0980*/  @!P0 BRA `(.L_x_121) ;  /* 0x0000000000d88947 */ /* 0x000fea0003800000 */
[----:B-123--:R-:W-:Y:S02]  /*0990*/  HFMA2 R3, -RZ, RZ, 0, 0 ;  /* 0x00000000ff037431 */ /* 0x00efe400000001ff */
[----:B------:R-:W-:-:S07]  /*09a0*/  IMAD.MOV.U32 R0, RZ, RZ, R11 ;  /* 0x000000ffff007224 */ /* 0x000fce00078e000b */
.L_x_131:
[C---:B01----:R-:W-:Y:S02]  /*09b0*/  IMAD.IADD R2, R3.reuse, 0x1, R0 ;  /* 0x0000000103027824 */ /* 0x043fe400078e0200 */
[--C-:B------:R-:W-:Y:S02]  /*09c0*/  IMAD R4, R3, 0x4, R13.reuse ;  /* 0x0000000403047824 */ /* 0x100fe400078e020d */
[----:B------:R-:W-:Y:S01]  /*09d0*/  IMAD R6, R0, 0x4, R13 ;  /* 0x0000000400067824 */ /* 0x000fe200078e020d */
[----:B------:R-:W-:-:S03]  /*09e0*/  SHF.R.S32.HI R2, RZ, 0x1, R2 ;  /* 0x00000001ff027819 */ /* 0x000fc60000011402 */
[----:B------:R-:W2:Y:S01]  /*09f0*/  LDL R4, [R4] ;  /* 0x0000000004047983 */ /* 0x000ea20000100800 */
[----:B------:R-:W-:-:S03]  /*0a00*/  LEA R2, R2, R13, 0x2 ;  /* 0x0000000d02027211 */ /* 0x000fc600078e10ff */
[----:B------:R-:W3:Y:S04]  /*0a10*/  LDL R6, [R6] ;  /* 0x0000000006067983 */ /* 0x000ee80000100800 */
[----:B------:R-:W2:Y:S01]  /*0a20*/  LDL R5, [R2] ;  /* 0x0000000002057983 */ /* 0x000ea20000100800 */
[----:B------:R-:W-:Y:S01]  /*0a30*/  BSSY.RECONVERGENT B3, `(.L_x_122) ;  /* 0x0000020000037945 */ /* 0x000fe20003800200 */
[----:B------:R-:W-:Y:S01]  /*0a40*/  IMAD.MOV.U32 R22, RZ, RZ, R3 ;  /* 0x000000ffff167224 */ /* 0x000fe200078e0003 */
[CC--:B--2---:R-:W-:Y:S02]  /*0a50*/  FMNMX R7, R4.reuse, R5.reuse, !PT ;  /* 0x0000000504077209 */ /* 0x0c4fe40007800000 */
[----:B------:R-:W-:Y:S02]  /*0a60*/  FMNMX R5, R4, R5, PT ;  /* 0x0000000504057209 */ /* 0x000fe40003800000 */
[----:B---3--:R-:W-:Y:S01]  /*0a70*/  FMNMX R20, R6, R7, PT ;  /* 0x0000000706147209 */ /* 0x008fe20003800000 */
[----:B------:R-:W-:-:S03]  /*0a80*/  IMAD.MOV.U32 R7, RZ, RZ, R0 ;  /* 0x000000ffff077224 */ /* 0x000fc600078e0000 */
[----:B------:R-:W-:Y:S02]  /*0a90*/  FMNMX R20, R5, R20, !PT ;  /* 0x0000001405147209 */ /* 0x000fe40007800000 */
[----:B------:R-:W-:-:S07]  /*0aa0*/  MOV R5, R3 ;  /* 0x0000000300057202 */ /* 0x000fce0000000f00 */
.L_x_127:
[----:B01----:R-:W-:-:S05]  /*0ab0*/  IMAD R2, R22, 0x4, R13 ;  /* 0x0000000416027824 */ /* 0x003fca00078e020d */
[----:B------:R-:W2:Y:S01]  /*0ac0*/  LDL R23, [R2] ;  /* 0x0000000002177983 */ /* 0x000ea20000100800 */
[----:B------:R-:W-:Y:S01]  /*0ad0*/  BSSY.RECONVERGENT B4, `(.L_x_123) ;  /* 0x0000013000047945 */ /* 0x000fe20003800200 */
[----:B--2---:R-:W-:-:S13]  /*0ae0*/  FSETP.GEU.AND P0, PT, R23, R20, PT ;  /* 0x000000141700720b */ /* 0x004fda0003f0e000 */
[----:B------:R-:W-:Y:S05]  /*0af0*/  @P0 BRA `(.L_x_124) ;  /* 0x00000000001c0947 */ /* 0x000fea0003800000 */
[----:B------:R-:W-:-:S05]  /*0b00*/  IMAD R4, R5, 0x4, R13 ;  /* 0x0000000405047824 */ /* 0x000fca00078e020d */
[----:B------:R-:W2:Y:S01]  /*0b10*/  LDL R21, [R4] ;  /* 0x0000000004157983 */ /* 0x000ea20000100800 */
[----:B------:R-:W-:Y:S01]  /*0b20*/  VIADD R22, R22, 0x1 ;  /* 0x0000000116167836 */ /* 0x000fe20000000000 */
[----:B------:R-:W-:Y:S02]  /*0b30*/  IADD3 R5, PT, PT, R5, 0x1, RZ ;  /* 0x0000000105057810 */ /* 0x000fe40007ffe0ff */
[----:B------:R0:W-:Y:S04]  /*0b40*/  STL [R4], R23 ;  /* 0x0000001704007387 */ /* 0x0001e80000100800 */
[----:B--2---:R0:W-:Y:S01]  /*0b50*/  STL [R2], R21 ;  /* 0x0000001502007387 */ /* 0x0041e20000100800 */
[----:B------:R-:W-:Y:S05]  /*0b60*/  BRA `(.L_x_125) ;  /* 0x0000000000247947 */ /* 0x000fea0003800000 */
.L_x_124:
[----:B------:R-:W-:-:S13]  /*0b70*/  FSETP.GT.AND P0, PT, R23, R20, PT ;  /* 0x000000141700720b */ /* 0x000fda0003f04000 */
[----:B------:R-:W-:Y:S05]  /*0b80*/  @!P0 BRA `(.L_x_126) ;  /* 0x0000000000188947 */ /* 0x000fea0003800000 */
[----:B------:R-:W-:-:S05]  /*0b90*/  IMAD R4, R7, 0x4, R13 ;  /* 0x0000000407047824 */ /* 0x000fca00078e020d */
[----:B------:R-:W2:Y:S01]  /*0ba0*/  LDL R21, [R4] ;  /* 0x0000000004157983 */ /* 0x000ea20000100800 */
[----:B------:R-:W-:-:S03]  /*0bb0*/  VIADD R7, R7, 0xffffffff ;  /* 0xffffffff07077836 */ /* 0x000fc60000000000 */
[----:B--2---:R1:W-:Y:S04]  /*0bc0*/  STL [R2], R21 ;  /* 0x0000001502007387 */ /* 0x0043e80000100800 */
[----:B------:R1:W-:Y:S01]  /*0bd0*/  STL [R4], R23 ;  /* 0x0000001704007387 */ /* 0x0003e20000100800 */
[----:B------:R-:W-:Y:S05]  /*0be0*/  BRA `(.L_x_125) ;  /* 0x0000000000047947 */ /* 0x000fea0003800000 */
.L_x_126:
[----:B------:R-:W-:-:S07]  /*0bf0*/  VIADD R22, R22, 0x1 ;  /* 0x0000000116167836 */ /* 0x000fce0000000000 */
.L_x_125:
[----:B------:R-:W-:Y:S05]  /*0c00*/  BSYNC.RECONVERGENT B4 ;  /* 0x0000000000047941 */ /* 0x000fea0003800200 */
.L_x_123:
[----:B------:R-:W-:-:S13]  /*0c10*/  ISETP.GT.AND P0, PT, R22, R7, PT ;  /* 0x000000071600720c */ /* 0x000fda0003f04270 */
[----:B------:R-:W-:Y:S05]  /*0c20*/  @!P0 BRA `(.L_x_127) ;  /* 0xfffffffc00a08947 */ /* 0x000fea000383ffff */
[----:B------:R-:W-:Y:S05]  /*0c30*/  BSYNC.RECONVERGENT B3 ;  /* 0x0000000000037941 */ /* 0x000fea0003800200 */
.L_x_122:
        /* <DEDUP_REMOVED lines=8> */
.L_x_129:
[----:B------:R-:W-:Y:S05]  /*0cc0*/  BSYNC.RELIABLE B3 ;  /* 0x0000000000037941 */ /* 0x000fea0003800100 */
.L_x_128:
[----:B------:R-:W-:-:S13]  /*0cd0*/  ISETP.GE.AND P0, PT, R3, R0, PT ;  /* 0x000000000300720c */ /* 0x000fda0003f06270 */
[----:B------:R-:W-:Y:S05]  /*0ce0*/  @!P0 BRA `(.L_x_131) ;  /* 0xfffffffc00308947 */ /* 0x000fea000383ffff */
.L_x_121:
[----:B-123--:R3:W5:Y:S01]  /*0cf0*/  LDL R0, [R17] ;  /* 0x0000000011007983 */ /* 0x00e7620000100800 */
[----:B------:R-:W-:Y:S05]  /*0d00*/  BRA `(.L_x_132) ;  /* 0x0000000000047947 */ /* 0x000fea0003800000 */
.L_x_130:
[----:B------:R2:W5:Y:S02]  /*0d10*/  LDL R0, [R17] ;  /* 0x0000000011007983 */ /* 0x0005640000100800 */
.L_x_132:
[----:B------:R-:W-:Y:S05]  /*0d20*/  BSYNC.RECONVERGENT B2 ;  /* 0x0000000000027941 */ /* 0x000fea0003800200 */
.L_x_120:
[----:B------:R4:W5:Y:S01]  /*0d30*/  LDL R3, [R1+0x800] ;  /* 0x0008000001037983 */ /* 0x0009620000100800 */
[----:B------:R-:W-:-:S13]  /*0d40*/  ISETP.GE.U32.AND P0, PT, R14, 0x3, PT ;  /* 0x000000030e00780c */ /* 0x000fda0003f06070 */
[----:B----4-:R-:W-:Y:S05]  /*0d50*/  @!P0 BRA `(.L_x_133) ;  /* 0x00000000001c8947 */ /* 0x010fea0003800000 */
[----:B01----:R-:W-:-:S07]  /*0d60*/  IMAD.MOV.U32 R2, RZ, RZ, 0x1 ;  /* 0x00000001ff027424 */ /* 0x003fce00078e00ff */
.L_x_134:
[----:B------:R-:W-:-:S06]  /*0d70*/  IMAD R4, R2, 0x4, R13 ;  /* 0x0000000402047824 */ /* 0x000fcc00078e020d */
[----:B------:R-:W4:Y:S01]  /*0d80*/  LDL R4, [R4] ;  /* 0x0000000004047983 */ /* 0x000f220000100800 */
[----:B------:R-:W-:-:S04]  /*0d90*/  IADD3 R2, PT, PT, R2, 0x1, RZ ;  /* 0x0000000102027810 */ /* 0x000fc80007ffe0ff */
[----:B------:R-:W-:Y:S02]  /*0da0*/  ISETP.NE.AND P0, PT, R2, R9, PT ;  /* 0x000000090200720c */ /* 0x000fe40003f05270 */
[----:B----45:R-:W-:-:S11]  /*0db0*/  FMNMX R3, R4, R3, !PT ;  /* 0x0000000304037209 */ /* 0x030fd60007800000 */
[----:B------:R-:W-:Y:S05]  /*0dc0*/  @P0 BRA `(.L_x_134) ;  /* 0xfffffffc00e80947 */ /* 0x000fea000383ffff */
.L_x_133:
[----:B01---5:R-:W-:-:S04]  /*0dd0*/  FADD R2, R3, R0 ;  /* 0x0000000003027221 */ /* 0x023fc80000000000 */
[----:B------:R-:W-:-:S04]  /*0de0*/  FADD R5, R2, -R3 ;  /* 0x8000000302057221 */ /* 0x000fc80000000000 */
[----:B------:R-:W-:Y:S01]  /*0df0*/  FADD R4, R2, -R5 ;  /* 0x8000000502047221 */ /* 0x000fe20000000000 */
[----:B------:R-:W-:-:S03]  /*0e00*/  FADD R5, -R5, R0 ;  /* 0x0000000005057221 */ /* 0x000fc60000000100 */
[----:B------:R-:W-:Y:S01]  /*0e10*/  FADD R4, -R4, R3 ;  /* 0x0000000304047221 */ /* 0x000fe20000000100 */
[----:B------:R-:W-:-:S03]  /*0e20*/  FMUL R3, R2, 0.5 ;  /* 0x3f00000002037820 */ /* 0x000fc60000400000 */
[----:B------:R-:W-:-:S04]  /*0e30*/  FADD R4, R4, R5 ;  /* 0x0000000504047221 */ /* 0x000fc80000000000 */
[----:B------:R-:W-:-:S07]  /*0e40*/  FFMA R0, R4, 0.5, R3 ;  /* 0x3f00000004007823 */ /* 0x000fce0000000003 */
.L_x_119:
[----:B------:R-:W-:Y:S05]  /*0e50*/  BSYNC.RECONVERGENT B0 ;  /* 0x0000000000007941 */ /* 0x000fea0003800200 */
.L_x_106:
[----:B------:R-:W-:Y:S01]  /*0e60*/  ISETP.GE.U32.AND P0, PT, R14, 0x4, PT ;  /* 0x000000040e00780c */ /* 0x000fe20003f06070 */
[----:B01----:R-:W-:-:S12]  /*0e70*/  IMAD.MOV.U32 R2, RZ, RZ, RZ ;  /* 0x000000ffff027224 */ /* 0x003fd800078e00ff */
[----:B------:R-:W-:Y:S05]  /*0e80*/  @!P0 BRA `(.L_x_135) ;  /* 0x0000000000448947 */ /* 0x000fea0003800000 */
[----:B------:R-:W-:Y:S01]  /*0e90*/  IMAD.MOV.U32 R2, RZ, RZ, RZ ;  /* 0x000000ffff027224 */ /* 0x000fe200078e00ff */
[----:B------:R-:W-:-:S07]  /*0ea0*/  LOP3.LUT R21, R14, 0x3fc, RZ, 0xc0, !PT ;  /* 0x000003fc0e157812 */ /* 0x000fce00078ec0ff */
.L_x_136:
[----:B0-----:R-:W-:-:S05]  /*0eb0*/  IMAD R3, R2, 0x4, R1 ;  /* 0x0000000402037824 */ /* 0x001fca00078e0201 */
[----:B------:R-:W2:Y:S01]  /*0ec0*/  LDL.128 R4, [R3] ;  /* 0x0000000003047983 */ /* 0x000ea20000100c00 */
[----:B------:R-:W-:-:S04]  /*0ed0*/  IADD3 R2, PT, PT, R2, 0x4, RZ ;  /* 0x0000000402027810 */ /* 0x000fc80007ffe0ff */
[----:B------:R-:W-:Y:S01]  /*0ee0*/  ISETP.NE.AND P0, PT, R2, R21, PT ;  /* 0x000000150200720c */ /* 0x000fe20003f05270 */
        /* <DEDUP_REMOVED lines=8> */
[----:B------:R0:W-:Y:S01]  /*0f70*/  STL.128 [R3+0x800], R4 ;  /* 0x0008000403007387 */ /* 0x0001e20000100c00 */
[----:B------:R-:W-:Y:S05]  /*0f80*/  @P0 BRA `(.L_x_136) ;  /* 0xfffffffc00c80947 */ /* 0x000fea000383ffff */
[----:B------:R-:W-:-:S07]  /*0f90*/  IMAD.MOV.U32 R2, RZ, RZ, R21 ;  /* 0x000000ffff027224 */ /* 0x000fce00078e0015 */
.L_x_135:
[----:B------:R-:W-:-:S13]  /*0fa0*/  ISETP.NE.AND P0, PT, R18, RZ, PT ;  /* 0x000000ff1200720c */ /* 0x000fda0003f05270 */
[----:B------:R-:W-:Y:S05]  /*0fb0*/  @!P0 BRA `(.L_x_137) ;  /* 0x0000000000448947 */ /* 0x000fea0003800000 */
[----:B------:R-:W-:-:S05]  /*0fc0*/  IMAD R2, R2, 0x4, R1 ;  /* 0x0000000402027824 */ /* 0x000fca00078e0201 */
[----:B0-----:R-:W2:Y:S01]  /*0fd0*/  LDL R3, [R2] ;  /* 0x0000000002037983 */ /* 0x001ea20000100800 */
[----:B------:R-:W-:Y:S01]  /*0fe0*/  ISETP.NE.AND P0, PT, R18, 0x1, PT ;  /* 0x000000011200780c */ /* 0x000fe20003f05270 */
[----:B--2--5:R-:W-:-:S04]  /*0ff0*/  FADD R3, R3, -R0 ;  /* 0x8000000003037221 */ /* 0x024fc80000000000 */
[----:B------:R-:W-:-:S05]  /*1000*/  FADD R3, |R3|, -RZ ;  /* 0x800000ff03037221 */ /* 0x000fca0000000200 */
[----:B------:R1:W-:Y:S03]  /*1010*/  STL [R2+0x800], R3 ;  /* 0x0008000302007387 */ /* 0x0003e60000100800 */
[----:B------:R-:W-:Y:S05]  /*1020*/  @!P0 BRA `(.L_x_137) ;  /* 0x0000000000288947 */ /* 0x000fea0003800000 */
[----:B-1----:R-:W2:Y:S01]  /*1030*/  LDL R3, [R2+0x4] ;  /* 0x0000040002037983 */ /* 0x002ea20000100800 */
[----:B------:R-:W-:Y:S01]  /*1040*/  ISETP.NE.AND P0, PT, R18, 0x2, PT ;  /* 0x000000021200780c */ /* 0x000fe20003f05270 */
[----:B--2---:R-:W-:-:S04]  /*1050*/  FADD R3, R3, -R0 ;  /* 0x8000000003037221 */ /* 0x004fc80000000000 */
[----:B------:R-:W-:-:S05]  /*1060*/  FADD R3, |R3|, -RZ ;  /* 0x800000ff03037221 */ /* 0x000fca0000000200 */
[----:B------:R0:W-:Y:S03]  /*1070*/  STL [R2+0x804], R3 ;  /* 0x0008040302007387 */ /* 0x0001e60000100800 */
[----:B------:R-:W-:Y:S05]  /*1080*/  @!P0 BRA `(.L_x_137) ;  /* 0x0000000000108947 */ /* 0x000fea0003800000 */
[----:B0-----:R-:W2:Y:S02]  /*1090*/  LDL R3, [R2+0x8] ;  /* 0x0000080002037983 */ /* 0x001ea40000100800 */
[----:B--2---:R-:W-:-:S04]  /*10a0*/  FADD R3, R3, -R0 ;  /* 0x8000000003037221 */ /* 0x004fc80000000000 */
[----:B------:R-:W-:-:S05]  /*10b0*/  FADD R3, |R3|, -RZ ;  /* 0x800000ff03037221 */ /* 0x000fca0000000200 */
[----:B------:R0:W-:Y:S02]  /*10c0*/  STL [R2+0x808], R3 ;  /* 0x0008080302007387 */ /* 0x0001e40000100800 */
.L_x_137:
[----:B------:R-:W-:-:S13]  /*10d0*/  ISETP.NE.U32.AND P0, PT, R19, 0x1, PT ;  /* 0x000000011300780c */ /* 0x000fda0003f05070 */
[----:B------:R-:W-:Y:S05]  /*10e0*/  @P0 BRA `(.L_x_138) ;  /* 0x0000000000f00947 */ /* 0x000fea0003800000 */
[----:B------:R-:W-:-:S13]  /*10f0*/  ISETP.GE.U32.AND P0, PT, R14, 0x2, PT ;  /* 0x000000020e00780c */ /* 0x000fda0003f06070 */
[----:B------:R-:W-:Y:S05]  /*1100*/  @!P0 BRA `(.L_x_139) ;  /* 0x0000000000d88947 */ /* 0x000fea0003800000 */
[----:B-----5:R-:W-:Y:S01]  /*1110*/  IMAD.MOV.U32 R0, RZ, RZ, RZ ;  /* 0x000000ffff007224 */ /* 0x020fe200078e00ff */
[----:B01----:R-:W-:-:S07]  /*1120*/  MOV R3, R11 ;  /* 0x0000000b00037202 */ /* 0x003fce0000000f00 */
.L_x_149:
[C---:B01----:R-:W-:Y:S01]  /*1130*/  IMAD.IADD R2, R0.reuse, 0x1, R3 ;  /* 0x0000000100027824 */ /* 0x043fe200078e0203 */
[----:B------:R-:W-:Y:S01]  /*1140*/  LEA R6, R3, R13, 0x2 ;  /* 0x0000000d03067211 */ /* 0x000fe200078e10ff */
[----:B------:R-:W-:-:S03]  /*1150*/  IMAD R4, R0, 0x4, R13 ;  /* 0x0000000400047824 */ /* 0x000fc600078e020d */
[----:B------:R-:W-:Y:S02]  /*1160*/  SHF.R.S32.HI R2, RZ, 0x1, R2 ;  /* 0x00000001ff027819 */ /* 0x000fe40000011402 */
[----:B------:R-:W5:Y:S03]  /*1170*/  LDL R6, [R6] ;  /* 0x0000000006067983 */ /* 0x000f660000100800 */
[----:B------:R-:W-:Y:S01]  /*1180*/  IMAD R2, R2, 0x4, R13 ;  /* 0x0000000402027824 */ /* 0x000fe200078e020d */
[----:B------:R-:W2:Y:S04]  /*1190*/  LDL R4, [R4] ;  /* 0x0000000004047983 */ /* 0x000ea80000100800 */
[----:B------:R-:W2:Y:S01]  /*11a0*/  LDL R5, [R2] ;  /* 0x0000000002057983 */ /* 0x000ea20000100800 */
[----:B------:R-:W-:Y:S01]  /*11b0*/  BSSY.RECONVERGENT B0, `(.L_x_140) ;  /* 0x0000020000007945 */ /* 0x000fe20003800200 */
[----:B------:R-:W-:Y:S01]  /*11c0*/  IMAD.MOV.U32 R22, RZ, RZ, R0 ;  /* 0x000000ffff167224 */ /* 0x000fe200078e0000 */
[----:B--2---:R-:W-:-:S02]  /*11d0*/  FMNMX R7, R4, R5, !PT ;  /* 0x0000000504077209 */ /* 0x004fc40007800000 */
[----:B------:R-:W-:Y:S02]  /*11e0*/  FMNMX R5, R4, R5, PT ;  /* 0x0000000504057209 */ /* 0x000fe40003800000 */
[----:B-----5:R-:W-:Y:S01]  /*11f0*/  FMNMX R20, R6, R7, PT ;  /* 0x0000000706147209 */ /* 0x020fe20003800000 */
[----:B------:R-:W-:-:S03]  /*1200*/  IMAD.MOV.U32 R7, RZ, RZ, R3 ;  /* 0x000000ffff077224 */ /* 0x000fc600078e0003 */
[----:B------:R-:W-:Y:S01]  /*1210*/  FMNMX R20, R5, R20, !PT ;  /* 0x0000001405147209 */ /* 0x000fe20007800000 */
[----:B------:R-:W-:-:S07]  /*1220*/  IMAD.MOV.U32 R5, RZ, RZ, R0 ;  /* 0x000000ffff057224 */ /* 0x000fce00078e0000 */
.L_x_145:
[----:B01----:R-:W-:-:S05]  /*1230*/  LEA R2, R22, R13, 0x2 ;  /* 0x0000000d16027211 */ /* 0x003fca00078e10ff */
[----:B------:R-:W2:Y:S01]  /*1240*/  LDL R21, [R2] ;  /* 0x0000000002157983 */ /* 0x000ea20000100800 */
[----:B------:R-:W-:Y:S01]  /*1250*/  BSSY.RECONVERGENT B2, `(.L_x_141) ;  /* 0x0000013000027945 */ /* 0x000fe20003800200 */
[----:B--2---:R-:W-:-:S13]  /*1260*/  FSETP.GEU.AND P0, PT, R21, R20, PT ;  /* 0x000000141500720b */ /* 0x004fda0003f0e000 */
[----:B------:R-:W-:Y:S05]  /*1270*/  @P0 BRA `(.L_x_142) ;  /* 0x00000000001c0947 */ /* 0x000fea0003800000 */
[----:B------:R-:W-:-:S05]  /*1280*/  IMAD R4, R5, 0x4, R13 ;  /* 0x0000000405047824 */ /* 0x000fca00078e020d */
[----:B------:R-:W2:Y:S01]  /*1290*/  LDL R19, [R4] ;  /* 0x0000000004137983 */ /* 0x000ea20000100800 */
[----:B------:R-:W-:Y:S02]  /*12a0*/  VIADD R22, R22, 0x1 ;  /* 0x0000000116167836 */ /* 0x000fe40000000000 */
[----:B------:R-:W-:Y:S01]  /*12b0*/  VIADD R5, R5, 0x1 ;  /* 0x0000000105057836 */ /* 0x000fe20000000000 */
[----:B------:R0:W-:Y:S04]  /*12c0*/  STL [R4], R21 ;  /* 0x0000001504007387 */ /* 0x0001e80000100800 */
[----:B--2---:R0:W-:Y:S01]  /*12d0*/  STL [R2], R19 ;  /* 0x0000001302007387 */ /* 0x0041e20000100800 */
[----:B------:R-:W-:Y:S05]  /*12e0*/  BRA `(.L_x_143) ;  /* 0x0000000000247947 */ /* 0x000fea0003800000 */
.L_x_142:
        /* <DEDUP_REMOVED lines=8> */
.L_x_144:
[----:B------:R-:W-:-:S07]  /*1370*/  VIADD R22, R22, 0x1 ;  /* 0x0000000116167836 */ /* 0x000fce0000000000 */
.L_x_143:
[----:B------:R-:W-:Y:S05]  /*1380*/  BSYNC.RECONVERGENT B2 ;  /* 0x0000000000027941 */ /* 0x000fea0003800200 */
.L_x_141:
[----:B------:R-:W-:-:S13]  /*1390*/  ISETP.GT.AND P0, PT, R22, R7, PT ;  /* 0x000000071600720c */ /* 0x000fda0003f04270 */
[----:B------:R-:W-:Y:S05]  /*13a0*/  @!P0 BRA `(.L_x_145) ;  /* 0xfffffffc00a08947 */ /* 0x000fea000383ffff */
[----:B------:R-:W-:Y:S05]  /*13b0*/  BSYNC.RECONVERGENT B0 ;  /* 0x0000000000007941 */ /* 0x000fea0003800200 */
.L_x_140:
        /* <DEDUP_REMOVED lines=8> */
.L_x_147:
[----:B------:R-:W-:Y:S05]  /*1440*/  BSYNC.RELIABLE B0 ;  /* 0x0000000000007941 */ /* 0x000fea0003800100 */
.L_x_146:
[----:B------:R-:W-:-:S13]  /*1450*/  ISETP.GE.AND P0, PT, R0, R3, PT ;  /* 0x000000030000720c */ /* 0x000fda0003f06270 */
[----:B------:R-:W-:Y:S05]  /*1460*/  @!P0 BRA `(.L_x_149) ;  /* 0xfffffffc00308947 */ /* 0x000fea000383ffff */
.L_x_139:
[----:B0-----:R0:W5:Y:S01]  /*1470*/  LDL R6, [R17] ;  /* 0x0000000011067983 */ /* 0x0011620000100800 */
[----:B------:R-:W-:Y:S05]  /*1480*/  BRA `(.L_x_99) ;  /* 0x0000000400687947 */ /* 0x000fea0003800000 */
.L_x_148:
[----:B------:R2:W5:Y:S01]  /*1490*/  LDL R6, [R17] ;  /* 0x0000000011067983 */ /* 0x0005620000100800 */
[----:B------:R-:W-:Y:S05]  /*14a0*/  BRA `(.L_x_99) ;  /* 0x0000000400607947 */ /* 0x000fea0003800000 */
.L_x_138:
[----:B------:R-:W-:Y:S01]  /*14b0*/  ISETP.GE.U32.AND P0, PT, R14, 0x2, PT ;  /* 0x000000020e00780c */ /* 0x000fe20003f06070 */
[----:B------:R-:W-:-:S12]  /*14c0*/  BSSY.RECONVERGENT B0, `(.L_x_150) ;  /* 0x000003b000007945 */ /* 0x000fd80003800200 */
[----:B------:R-:W-:Y:S05]  /*14d0*/  @!P0 BRA `(.L_x_151) ;  /* 0x0000000000d88947 */ /* 0x000fea0003800000 */
[----:B-----5:R-:W-:Y:S02]  /*14e0*/  IMAD.MOV.U32 R0, RZ, RZ, RZ ;  /* 0x000000ffff007224 */ /* 0x020fe400078e00ff */
[----:B01----:R-:W-:-:S07]  /*14f0*/  IMAD.MOV.U32 R3, RZ, RZ, R11 ;  /* 0x000000ffff037224 */ /* 0x003fce00078e000b */
.L_x_161:
[C---:B01----:R-:W-:Y:S01]  /*1500*/  IADD3 R2, PT, PT, R0.reuse, R3, RZ ;  /* 0x0000000300027210 */ /* 0x043fe20007ffe0ff */
[----:B------:R-:W-:Y:S01]  /*1510*/  IMAD R4, R0, 0x4, R13 ;  /* 0x0000000400047824 */ /* 0x000fe200078e020d */
[----:B------:R-:W-:Y:S02]  /*1520*/  LEA R6, R3, R13, 0x2 ;  /* 0x0000000d03067211 */ /* 0x000fe400078e10ff */
[----:B------:R-:W-:-:S03]  /*1530*/  SHF.R.S32.HI R2, RZ, 0x1, R2 ;  /* 0x00000001ff027819 */ /* 0x000fc60000011402 */
[----:B------:R-:W5:Y:S02]  /*1540*/  LDL R4, [R4] ;  /* 0x0000000004047983 */ /* 0x000f640000100800 */
[----:B------:R-:W-:Y:S02]  /*1550*/  IMAD R2, R2, 0x4, R13 ;  /* 0x0000000402027824 */ /* 0x000fe400078e020d */
[----:B------:R-:W2:Y:S04]  /*1560*/  LDL R6, [R6] ;  /* 0x0000000006067983 */ /* 0x000ea80000100800 */
[----:B------:R-:W5:Y:S01]  /*1570*/  LDL R5, [R2] ;  /* 0x0000000002057983 */ /* 0x000f620000100800 */
[----:B------:R-:W-:Y:S01]  /*1580*/  BSSY.RECONVERGENT B2, `(.L_x_152) ;  /* 0x0000020000027945 */ /* 0x000fe20003800200 */
[----:B------:R-:W-:Y:S01]  /*1590*/  IMAD.MOV.U32 R22, RZ, RZ, R0 ;  /* 0x000000ffff167224 */ /* 0x000fe200078e0000 */
[----:B-----5:R-:W-:-:S02]  /*15a0*/  FMNMX R7, R4, R5, !PT ;  /* 0x0000000504077209 */ /* 0x020fc40007800000 */
[----:B------:R-:W-:Y:S02]  /*15b0*/  FMNMX R5, R4, R5, PT ;  /* 0x0000000504057209 */ /* 0x000fe40003800000 */
[----:B--2---:R-:W-:Y:S01]  /*15c0*/  FMNMX R20, R6, R7, PT ;  /* 0x0000000706147209 */ /* 0x004fe20003800000 */
[----:B------:R-:W-:-:S03]  /*15d0*/  IMAD.MOV.U32 R7, RZ, RZ, R3 ;  /* 0x000000ffff077224 */ /* 0x000fc600078e0003 */
[----:B------:R-:W-:Y:S02]  /*15e0*/  FMNMX R20, R5, R20, !PT ;  /* 0x0000001405147209 */ /* 0x000fe40007800000 */
[----:B------:R-:W-:-:S07]  /*15f0*/  MOV R5, R0 ;  /* 0x0000000000057202 */ /* 0x000fce0000000f00 */
.L_x_157:
[----:B01----:R-:W-:-:S05]  /*1600*/  IMAD R2, R22, 0x4, R13 ;  /* 0x0000000416027824 */ /* 0x003fca00078e020d */
        /* <DEDUP_REMOVED lines=11> */
.L_x_154:
        /* <DEDUP_REMOVED lines=8> */
.L_x_156:
[----:B------:R-:W-:-:S07]  /*1740*/  VIADD R22, R22, 0x1 ;  /* 0x0000000116167836 */ /* 0x000fce0000000000 */
.L_x_155:
[----:B------:R-:W-:Y:S05]  /*1750*/  BSYNC.RECONVERGENT B3 ;  /* 0x0000000000037941 */ /* 0x000fea0003800200 */
.L_x_153:
[----:B------:R-:W-:-:S13]  /*1760*/  ISETP.GT.AND P0, PT, R22, R7, PT ;  /* 0x000000071600720c */ /* 0x000fda0003f04270 */
[----:B------:R-:W-:Y:S05]  /*1770*/  @!P0 BRA `(.L_x_157) ;  /* 0xfffffffc00a08947 */ /* 0x000fea000383ffff */
[----:B------:R-:W-:Y:S05]  /*1780*/  BSYNC.RECONVERGENT B2 ;  /* 0x0000000000027941 */ /* 0x000fea0003800200 */
.L_x_152:
        /* <DEDUP_REMOVED lines=8> */
.L_x_159:
[----:B------:R-:W-:Y:S05]  /*1810*/  BSYNC.RELIABLE B2 ;  /* 0x0000000000027941 */ /* 0x000fea0003800100 */
.L_x_158:
[----:B------:R-:W-:-:S13]  /*1820*/  ISETP.GE.AND P0, PT, R0, R3, PT ;  /* 0x000000030000720c */ /* 0x000fda0003f06270 */
[----:B------:R-:W-:Y:S05]  /*1830*/  @!P0 BRA `(.L_x_161) ;  /* 0xfffffffc00308947 */ /* 0x000fea000383ffff */
.L_x_151:
[----:B-----5:R0:W5:Y:S01]  /*1840*/  LDL R0, [R17] ;  /* 0x0000000011007983 */ /* 0x0201620000100800 */
[----:B------:R-:W-:Y:S05]  /*1850*/  BRA `(.L_x_162) ;  /* 0x0000000000047947 */ /* 0x000fea0003800000 */
.L_x_160:
[----:B------:R2:W5:Y:S02]  /*1860*/  LDL R0, [R17] ;  /* 0x0000000011007983 */ /* 0x0005640000100800 */
.L_x_162:
[----:B------:R-:W-:Y:S05]  /*1870*/  BSYNC.RECONVERGENT B0 ;  /* 0x0000000000007941 */ /* 0x000fea0003800200 */
.L_x_150:
[----:B01----:R0:W5:Y:S01]  /*1880*/  LDL R3, [R1+0x800] ;  /* 0x0008000001037983 */ /* 0x0031620000100800 */
[----:B------:R-:W-:-:S13]  /*1890*/  ISETP.GE.U32.AND P0, PT, R14, 0x3, PT ;  /* 0x000000030e00780c */ /* 0x000fda0003f06070 */
[----:B0-----:R-:W-:Y:S05]  /*18a0*/  @!P0 BRA `(.L_x_163) ;  /* 0x00000000001c8947 */ /* 0x001fea0003800000 */
[----:B------:R-:W-:-:S07]  /*18b0*/  IMAD.MOV.U32 R2, RZ, RZ, 0x1 ;  /* 0x00000001ff027424 */ /* 0x000fce00078e00ff */
.L_x_164:
[----:B------:R-:W-:-:S06]  /*18c0*/  IMAD R4, R2, 0x4, R13 ;  /* 0x0000000402047824 */ /* 0x000fcc00078e020d */
[----:B------:R-:W2:Y:S01]  /*18d0*/  LDL R4, [R4] ;  /* 0x0000000004047983 */ /* 0x000ea20000100800 */
[----:B------:R-:W-:-:S04]  /*18e0*/  IADD3 R2, PT, PT, R2, 0x1, RZ ;  /* 0x0000000102027810 */ /* 0x000fc80007ffe0ff */
[----:B------:R-:W-:Y:S02]  /*18f0*/  ISETP.NE.AND P0, PT, R2, R9, PT ;  /* 0x000000090200720c */ /* 0x000fe40003f05270 */
[----:B--2--5:R-:W-:-:S11]  /*1900*/  FMNMX R3, R4, R3, !PT ;  /* 0x0000000304037209 */ /* 0x024fd60007800000 */
[----:B------:R-:W-:Y:S05]  /*1910*/  @P0 BRA `(.L_x_164) ;  /* 0xfffffffc00e80947 */ /* 0x000fea000383ffff */
.L_x_163:
[----:B-----5:R-:W-:-:S04]  /*1920*/  FADD R2, R3, R0 ;  /* 0x0000000003027221 */ /* 0x020fc80000000000 */
[----:B------:R-:W-:-:S04]  /*1930*/  FADD R5, R2, -R3 ;  /* 0x8000000302057221 */ /* 0x000fc80000000000 */
[----:B------:R-:W-:Y:S01]  /*1940*/  FADD R4, R2, -R5 ;  /* 0x8000000502047221 */ /* 0x000fe20000000000 */
[----:B------:R-:W-:-:S03]  /*1950*/  FADD R5, -R5, R0 ;  /* 0x0000000005057221 */ /* 0x000fc60000000100 */
[----:B------:R-:W-:Y:S01]  /*1960*/  FADD R4, -R4, R3 ;  /* 0x0000000304047221 */ /* 0x000fe20000000100 */
[----:B------:R-:W-:-:S03]  /*1970*/  FMUL R3, R2, 0.5 ;  /* 0x3f00000002037820 */ /* 0x000fc60000400000 */
[----:B------:R-:W-:-:S04]  /*1980*/  FADD R4, R4, R5 ;  /* 0x0000000504047221 */ /* 0x000fc80000000000 */
[----:B------:R-:W-:Y:S01]  /*1990*/  FFMA R6, R4, 0.5, R3 ;  /* 0x3f00000004067823 */ /* 0x000fe20000000003 */
[----:B------:R-:W-:Y:S06]  /*19a0*/  BRA `(.L_x_99) ;  /* 0x0000000000207947 */ /* 0x000fec0003800000 */
.L_x_100:
[----:B------:R-:W0:Y:S02]  /*19b0*/  LDC.64 R2, c[0x0][0x380] ;  /* 0x0000e000ff027b82 */ /* 0x000e240000000a00 */
[----:B0-----:R-:W-:-:S05]  /*19c0*/  IMAD.WIDE R2, R15, 0x4, R2 ;  /* 0x000000040f027825 */ /* 0x001fca00078e0202 */
[----:B------:R-:W2:Y:S04]  /*19d0*/  LDG.E.CONSTANT R5, desc[UR4][R2.64] ;  /* 0x0000000402057981 */ /* 0x000ea8000c1e9900 */
[----:B------:R-:W3:Y:S01]  /*19e0*/  LDG.E.CONSTANT R0, desc[UR4][R2.64+-0x4] ;  /* 0xfffffc0402007981 */ /* 0x000ee2000c1e9900 */
[----:B--2---:R-:W-:-:S04]  /*19f0*/  FSETP.NE.AND P0, PT, |R5|, +INF , PT ;  /* 0x7f8000000500780b */ /* 0x004fc80003f05200 */
[----:B---3--:R-:W-:-:S13]  /*1a00*/  FSETP.EQU.OR P0, PT, |R0|, +INF , !P0 ;  /* 0x7f8000000000780b */ /* 0x008fda000470a600 */
[----:B------:R-:W-:-:S04]  /*1a10*/  @!P0 FADD R0, -R0, R5 ;  /* 0x0000000500008221 */ /* 0x000fc80000000100 */
[----:B------:R-:W-:-:S07]  /*1a20*/  @!P0 FMUL R6, |R0|, 0.5 ;  /* 0x3f00000000068820 */ /* 0x000fce0000400200 */
.L_x_99:
[----:B------:R-:W-:Y:S05]  /*1a30*/  BSYNC.RECONVERGENT B1 ;  /* 0x0000000000017941 */ /* 0x000fea0003800200 */
.L_x_98:
[----:B01----:R-:W0:Y:S01]  /*1a40*/  LDC.64 R2, c[0x0][0x3a0] ;  /* 0x0000e800ff027b82 */ /* 0x003e220000000a00 */
[----:B------:R-:W1:Y:S02]  /*1a50*/  LDCU UR6, c[0x0][0x388] ;  /* 0x00007100ff0677ac */ /* 0x000e640008000800 */
[--C-:B-1----:R-:W-:Y:S02]  /*1a60*/  IMAD R5, R16, UR6, R15.reuse ;  /* 0x0000000610057c24 */ /* 0x102fe4000f8e020f */
[----:B------:R-:W-:Y:S02]  /*1a70*/  IMAD.IADD R15, R10, 0x1, R15 ;  /* 0x000000010a0f7824 */ /* 0x000fe400078e020f */
[----:B0-----:R-:W-:-:S03]  /*1a80*/  IMAD.WIDE R2, R5, 0x4, R2 ;  /* 0x0000000405027825 */ /* 0x001fc600078e0202 */
[----:B------:R-:W-:Y:S02]  /*1a90*/  ISETP.GE.AND P0, PT, R15, UR6, PT ;  /* 0x000000060f007c0c */ /* 0x000fe4000bf06270 */
[----:B-----5:R0:W-:Y:S11]  /*1aa0*/  STG.E desc[UR4][R2.64], R6 ;  /* 0x0000000602007986 */ /* 0x0201f6000c101904 */
[----:B------:R-:W-:Y:S05]  /*1ab0*/  @!P0 BRA `(.L_x_165) ;  /* 0xffffffe400c88947 */ /* 0x000fea000383ffff */
[----:B------:R-:W-:Y:S05]  /*1ac0*/  EXIT ;  /* 0x000000000000794d */ /* 0x000fea0003800000 */
.L_x_166:
        /* <DEDUP_REMOVED lines=11> */
.L_x_168:


//--------------------- .nv.shared.reserved.0     --------------------------
	.section	.nv.shared.reserved.0,"aw",@nobits
	.weak		__nv_reservedSMEM_offset_0_alias
	.size		__nv_reservedSMEM_offset_0_alias, 0, 64
	.other		__nv_reservedSMEM_offset_0_alias,@"STO_CUDA_RESERVED_SHARED STV_DEFAULT"
__nv_reservedSMEM_offset_0_alias:
	.zero		0
	.zero		64


//--------------------- .nv.constant0.medium_ad_many_series_one_param_f32 --------------------------
	.section	.nv.constant0.medium_ad_many_series_one_param_f32,"a",@progbits
	.sectionflags	@""
	.align	4
.nv.constant0.medium_ad_many_series_one_param_f32:
	.zero		936


//--------------------- .nv.constant0.medium_ad_batch_f32 --------------------------
	.section	.nv.constant0.medium_ad_batch_f32,"a",@progbits
	.sectionflags	@""
	.align	4
.nv.constant0.medium_ad_batch_f32:
	.zero		936


//--------------------- SYMBOLS --------------------------

	.type		.nv.reservedSmem.offset0,@object
	.size		.nv.reservedSmem.offset0,0x4
